// auto-generated by cutlass_sweep.gemm — config: {"arch": "sm_100", "cluster_m": 2, "cluster_n": 1, "dtype": "tf32", "stages": 3, "tile_k": 32, "tile_m": 128, "tile_n": 64}
#include "cutlass/cutlass.h"
#include "cutlass/gemm/collective/collective_builder.hpp"
#include "cutlass/gemm/device/gemm_universal_adapter.h"
#include "cutlass/gemm/kernel/gemm_universal.hpp"
#include "cutlass/epilogue/collective/collective_builder.hpp"

using ElemA = cutlass::tfloat32_t;
using ElemB = cutlass::tfloat32_t;
using ElemCD = cutlass::tfloat32_t;
using Acc  = float;
using TileShape    = cute::Shape<cute::_128, cute::_64, cute::_32>;
using ClusterShape = cute::Shape<cute::_2, cute::_1, cute::_1>;

using CollectiveEpilogue = typename cutlass::epilogue::collective::CollectiveBuilder<
    cutlass::arch::Sm100, cutlass::arch::OpClassTensorOp,
    TileShape, ClusterShape,
    cutlass::epilogue::collective::EpilogueTileAuto,
    Acc, Acc,
    ElemCD, cutlass::layout::RowMajor, 128 / cutlass::sizeof_bits<ElemCD>::value,
    ElemCD, cutlass::layout::RowMajor, 128 / cutlass::sizeof_bits<ElemCD>::value,
    cutlass::epilogue::collective::EpilogueScheduleAuto
  >::CollectiveOp;

using CollectiveMainloop = typename cutlass::gemm::collective::CollectiveBuilder<
    cutlass::arch::Sm100, cutlass::arch::OpClassTensorOp,
    ElemA, cutlass::layout::RowMajor, 128 / cutlass::sizeof_bits<ElemA>::value,
    ElemB, cutlass::layout::ColumnMajor, 128 / cutlass::sizeof_bits<ElemB>::value,
    Acc,
    TileShape, ClusterShape,
    cutlass::gemm::collective::StageCount<3>,
    cutlass::gemm::collective::KernelScheduleAuto
  >::CollectiveOp;

using GemmKernel = cutlass::gemm::kernel::GemmUniversal<
    cute::Shape<int,int,int,int>,
    CollectiveMainloop,
    CollectiveEpilogue
>;
using Gemm = cutlass::gemm::device::GemmUniversalAdapter<GemmKernel>;

// Force the device kernel symbol into the cubin without needing a host main.
auto* _anchor = &cutlass::device_kernel<GemmKernel>;


// ===== COMPILED SASS (sm_100a) =====

	.target	sm_100a

	.elftype	@"ET_EXEC"


//--------------------- .note.nv.tkinfo           --------------------------
	.section	.note.nv.tkinfo,"",@"SHT_NOTE"
	.sectionflags	@"SHF_NOTE_NV_TKINFO"
	.tkinfo
        /*0018*/ 	.word	0x00000002
        /*0030*/ 	.string	""
        /*0030*/ 	.string	"ptxas"
        /*0030*/ 	.string	"Cuda compilation tools, release 13.0, V13.0.88"
        /*0030*/ 	.string	"Build cuda_13.0.r13.0/compiler.36424714_0"
        /*0030*/ 	.string	"-arch sm_100a -m 64 "



//--------------------- .note.nv.cuinfo           --------------------------
	.section	.note.nv.cuinfo,"",@"SHT_NOTE"
	.sectionflags	@"SHF_NOTE_NV_CUINFO"
        /*0018*/ 	.short	0x0002
        /*001a*/ 	.short	0x0064
        /*001c*/ 	.short	0x0082
	.zero		2


//--------------------- .nv.info                  --------------------------
	.section	.nv.info,"",@"SHT_CUDA_INFO"
	.align	4


	//----- nvinfo : EIATTR_REGCOUNT
	.align		4
        /*0000*/ 	.byte	0x04, 0x2f
        /*0002*/ 	.short	(.L_19 - .L_18)
	.align		4
.L_18:
        /*0004*/ 	.word	index@(_ZN7cutlass13device_kernelINS_4gemm6kernel13GemmUniversalIN4cute5tupleIJiiiiEEENS1_10collective13CollectiveMmaINS1_35MainloopSm100TmaUmmaWarpSpecializedILi3ELi2ELi4ENS5_IJNS4_1CILi2EEENSA_ILi1EEESC_EEEEENS5_IJNSA_ILi128EEENSA_ILi64EEENSA_ILi32EEEEEENS_10tfloat32_tENS5_IJlSC_lEEESJ_SK_NS4_8TiledMMAINS4_8MMA_AtomIJNS4_23SM100_MMA_TF32_2x1SM_SSISJ_SJ_fLi128ELi64ELNS4_4UMMA5MajorE0ELSP_0ELNSO_7ScaleInE0ELSQ_0EEEEEENS4_6LayoutINS5_IJSC_SC_SC_EEENS5_IJNSA_ILi0EEESV_SV_EEEEENS5_IJNS4_10UnderscoreESY_SY_EEEEENS4_18SM100_TMA_2SM_LOADENS4_14ComposedLayoutINS4_7SwizzleILi3ELi4ELi3EEENS4_18smem_ptr_flag_bitsILi32EEENST_INS5_IJNSA_ILi8EEESH_EEENS5_IJSH_SC_EEEEEEEvNS4_8identityES11_S1B_vS1C_EENS_8epilogue10collective18CollectiveEpilogueINS1E_23Sm100TmaWarpSpecializedILi3ELi2ELi16ELb1ELb0EEEJNS5_IJSG_SG_SH_EEENS5_IJNST_ISG_SC_EENST_INS5_IJNSA_ILi16EEESB_EEENS5_IJSC_SH_EEEEEEEESJ_SK_SJ_SK_NS1E_6fusion15FusionCallbacksIS1I_NS1Q_17LinearCombinationISJ_fSJ_fLNS_15FloatRoundStyleE2EEES1J_S1P_JEEENS4_5SM1004TMEM4LOAD26SM100_TMEM_LOAD_32dp32b16xENS4_13SM90_TMA_LOADENS12_INS13_ILi2ELi4ELi3EEES16_NST_INS5_IJS17_S1L_EEENS5_IJS1L_SC_EEEEEEENS4_39AutoVectorizingCopyWithAssumedAlignmentILi128EEENS4_14SM90_TMA_STOREES25_S27_S27_EEEvvEEEEvNT_6ParamsE)
        /*0008*/ 	.word	0x0000005f


	//----- nvinfo : EIATTR_FRAME_SIZE
	.align		4
.L_19:
        /*000c*/ 	.byte	0x04, 0x11
        /*000e*/ 	.short	(.L_21 - .L_20)
	.align		4
.L_20:
        /*0010*/ 	.word	index@($__internal_2_$__cuda_sm10x_tcgen05_guardrail_trap_unallocated_columns_being_dealloced)
        /*0014*/ 	.word	0x00000000


	//----- nvinfo : EIATTR_FRAME_SIZE
	.align		4
.L_21:
        /*0018*/ 	.byte	0x04, 0x11
        /*001a*/ 	.short	(.L_23 - .L_22)
	.align		4
.L_22:
        /*001c*/ 	.word	index@($__internal_1_$__cuda_sm10x_tcgen05_guardrail_trap_phase_invalid_during_alloc)
        /*0020*/ 	.word	0x00000000


	//----- nvinfo : EIATTR_FRAME_SIZE
	.align		4
.L_23:
        /*0024*/ 	.byte	0x04, 0x11
        /*0026*/ 	.short	(.L_25 - .L_24)
	.align		4
.L_24:
        /*0028*/ 	.word	index@($__internal_0_$__cuda_sm10x_tcgen05_guardrail_trap_col_being_dealloced_not_returned_by_alloc)
        /*002c*/ 	.word	0x00000000


	//----- nvinfo : EIATTR_FRAME_SIZE
	.align		4
.L_25:
        /*0030*/ 	.byte	0x04, 0x11
        /*0032*/ 	.short	(.L_27 - .L_26)
	.align		4
.L_26:
        /*0034*/ 	.word	index@(_ZN7cutlass13device_kernelINS_4gemm6kernel13GemmUniversalIN4cute5tupleIJiiiiEEENS1_10collective13CollectiveMmaINS1_35MainloopSm100TmaUmmaWarpSpecializedILi3ELi2ELi4ENS5_IJNS4_1CILi2EEENSA_ILi1EEESC_EEEEENS5_IJNSA_ILi128EEENSA_ILi64EEENSA_ILi32EEEEEENS_10tfloat32_tENS5_IJlSC_lEEESJ_SK_NS4_8TiledMMAINS4_8MMA_AtomIJNS4_23SM100_MMA_TF32_2x1SM_SSISJ_SJ_fLi128ELi64ELNS4_4UMMA5MajorE0ELSP_0ELNSO_7ScaleInE0ELSQ_0EEEEEENS4_6LayoutINS5_IJSC_SC_SC_EEENS5_IJNSA_ILi0EEESV_SV_EEEEENS5_IJNS4_10UnderscoreESY_SY_EEEEENS4_18SM100_TMA_2SM_LOADENS4_14ComposedLayoutINS4_7SwizzleILi3ELi4ELi3EEENS4_18smem_ptr_flag_bitsILi32EEENST_INS5_IJNSA_ILi8EEESH_EEENS5_IJSH_SC_EEEEEEEvNS4_8identityES11_S1B_vS1C_EENS_8epilogue10collective18CollectiveEpilogueINS1E_23Sm100TmaWarpSpecializedILi3ELi2ELi16ELb1ELb0EEEJNS5_IJSG_SG_SH_EEENS5_IJNST_ISG_SC_EENST_INS5_IJNSA_ILi16EEESB_EEENS5_IJSC_SH_EEEEEEEESJ_SK_SJ_SK_NS1E_6fusion15FusionCallbacksIS1I_NS1Q_17LinearCombinationISJ_fSJ_fLNS_15FloatRoundStyleE2EEES1J_S1P_JEEENS4_5SM1004TMEM4LOAD26SM100_TMEM_LOAD_32dp32b16xENS4_13SM90_TMA_LOADENS12_INS13_ILi2ELi4ELi3EEES16_NST_INS5_IJS17_S1L_EEENS5_IJS1L_SC_EEEEEEENS4_39AutoVectorizingCopyWithAssumedAlignmentILi128EEENS4_14SM90_TMA_STOREES25_S27_S27_EEEvvEEEEvNT_6ParamsE)
        /*0038*/ 	.word	0x00000000


	//----- nvinfo : EIATTR_MIN_STACK_SIZE
	.align		4
.L_27:
        /*003c*/ 	.byte	0x04, 0x12
        /*003e*/ 	.short	(.L_29 - .L_28)
	.align		4
.L_28:
        /*0040*/ 	.word	index@(_ZN7cutlass13device_kernelINS_4gemm6kernel13GemmUniversalIN4cute5tupleIJiiiiEEENS1_10collective13CollectiveMmaINS1_35MainloopSm100TmaUmmaWarpSpecializedILi3ELi2ELi4ENS5_IJNS4_1CILi2EEENSA_ILi1EEESC_EEEEENS5_IJNSA_ILi128EEENSA_ILi64EEENSA_ILi32EEEEEENS_10tfloat32_tENS5_IJlSC_lEEESJ_SK_NS4_8TiledMMAINS4_8MMA_AtomIJNS4_23SM100_MMA_TF32_2x1SM_SSISJ_SJ_fLi128ELi64ELNS4_4UMMA5MajorE0ELSP_0ELNSO_7ScaleInE0ELSQ_0EEEEEENS4_6LayoutINS5_IJSC_SC_SC_EEENS5_IJNSA_ILi0EEESV_SV_EEEEENS5_IJNS4_10UnderscoreESY_SY_EEEEENS4_18SM100_TMA_2SM_LOADENS4_14ComposedLayoutINS4_7SwizzleILi3ELi4ELi3EEENS4_18smem_ptr_flag_bitsILi32EEENST_INS5_IJNSA_ILi8EEESH_EEENS5_IJSH_SC_EEEEEEEvNS4_8identityES11_S1B_vS1C_EENS_8epilogue10collective18CollectiveEpilogueINS1E_23Sm100TmaWarpSpecializedILi3ELi2ELi16ELb1ELb0EEEJNS5_IJSG_SG_SH_EEENS5_IJNST_ISG_SC_EENST_INS5_IJNSA_ILi16EEESB_EEENS5_IJSC_SH_EEEEEEEESJ_SK_SJ_SK_NS1E_6fusion15FusionCallbacksIS1I_NS1Q_17LinearCombinationISJ_fSJ_fLNS_15FloatRoundStyleE2EEES1J_S1P_JEEENS4_5SM1004TMEM4LOAD26SM100_TMEM_LOAD_32dp32b16xENS4_13SM90_TMA_LOADENS12_INS13_ILi2ELi4ELi3EEES16_NST_INS5_IJS17_S1L_EEENS5_IJS1L_SC_EEEEEEENS4_39AutoVectorizingCopyWithAssumedAlignmentILi128EEENS4_14SM90_TMA_STOREES25_S27_S27_EEEvvEEEEvNT_6ParamsE)
        /*0044*/ 	.word	0x00000000
.L_29:


//--------------------- .nv.compat                --------------------------
	.section	.nv.compat,"",@"SHT_CUDA_COMPAT_INFO"
	.align	4
        /*0000*/ 	.byte	0x02, 0x09, 0x01, 0x00, 0x02, 0x02, 0x02, 0x00, 0x02, 0x05, 0x05, 0x00, 0x03, 0x07, 0x01, 0x01
        /*0010*/ 	.byte	0x02, 0x03, 0x01, 0x00, 0x02, 0x06, 0x01, 0x00, 0x04, 0x0b, 0x08, 0x00, 0x09, 0x00, 0x00, 0x00
        /*0020*/ 	.byte	0x00, 0x00, 0x00, 0x00


//--------------------- .nv.info._ZN7cutlass13device_kernelINS_4gemm6kernel13GemmUniversalIN4cute5tupleIJiiiiEEENS1_10collective13CollectiveMmaINS1_35MainloopSm100TmaUmmaWarpSpecializedILi3ELi2ELi4ENS5_IJNS4_1CILi2EEENSA_ILi1EEESC_EEEEENS5_IJNSA_ILi128EEENSA_ILi64EEENSA_ILi32EEEEEENS_10tfloat32_tENS5_IJlSC_lEEESJ_SK_NS4_8TiledMMAINS4_8MMA_AtomIJNS4_23SM100_MMA_TF32_2x1SM_SSISJ_SJ_fLi128ELi64ELNS4_4UMMA5MajorE0ELSP_0ELNSO_7ScaleInE0ELSQ_0EEEEEENS4_6LayoutINS5_IJSC_SC_SC_EEENS5_IJNSA_ILi0EEESV_SV_EEEEENS5_IJNS4_10UnderscoreESY_SY_EEEEENS4_18SM100_TMA_2SM_LOADENS4_14ComposedLayoutINS4_7SwizzleILi3ELi4ELi3EEENS4_18smem_ptr_flag_bitsILi32EEENST_INS5_IJNSA_ILi8EEESH_EEENS5_IJSH_SC_EEEEEEEvNS4_8identityES11_S1B_vS1C_EENS_8epilogue10collective18CollectiveEpilogueINS1E_23Sm100TmaWarpSpecializedILi3ELi2ELi16ELb1ELb0EEEJNS5_IJSG_SG_SH_EEENS5_IJNST_ISG_SC_EENST_INS5_IJNSA_ILi16EEESB_EEENS5_IJSC_SH_EEEEEEEESJ_SK_SJ_SK_NS1E_6fusion15FusionCallbacksIS1I_NS1Q_17LinearCombinationISJ_fSJ_fLNS_15FloatRoundStyleE2EEES1J_S1P_JEEENS4_5SM1004TMEM4LOAD26SM100_TMEM_LOAD_32dp32b16xENS4_13SM90_TMA_LOADENS12_INS13_ILi2ELi4ELi3EEES16_NST_INS5_IJS17_S1L_EEENS5_IJS1L_SC_EEEEEEENS4_39AutoVectorizingCopyWithAssumedAlignmentILi128EEENS4_14SM90_TMA_STOREES25_S27_S27_EEEvvEEEEvNT_6ParamsE --------------------------
	.section	.nv.info._ZN7cutlass13device_kernelINS_4gemm6kernel13GemmUniversalIN4cute5tupleIJiiiiEEENS1_10collective13CollectiveMmaINS1_35MainloopSm100TmaUmmaWarpSpecializedILi3ELi2ELi4ENS5_IJNS4_1CILi2EEENSA_ILi1EEESC_EEEEENS5_IJNSA_ILi128EEENSA_ILi64EEENSA_ILi32EEEEEENS_10tfloat32_tENS5_IJlSC_lEEESJ_SK_NS4_8TiledMMAINS4_8MMA_AtomIJNS4_23SM100_MMA_TF32_2x1SM_SSISJ_SJ_fLi128ELi64ELNS4_4UMMA5MajorE0ELSP_0ELNSO_7ScaleInE0ELSQ_0EEEEEENS4_6LayoutINS5_IJSC_SC_SC_EEENS5_IJNSA_ILi0EEESV_SV_EEEEENS5_IJNS4_10UnderscoreESY_SY_EEEEENS4_18SM100_TMA_2SM_LOADENS4_14ComposedLayoutINS4_7SwizzleILi3ELi4ELi3EEENS4_18smem_ptr_flag_bitsILi32EEENST_INS5_IJNSA_ILi8EEESH_EEENS5_IJSH_SC_EEEEEEEvNS4_8identityES11_S1B_vS1C_EENS_8epilogue10collective18CollectiveEpilogueINS1E_23Sm100TmaWarpSpecializedILi3ELi2ELi16ELb1ELb0EEEJNS5_IJSG_SG_SH_EEENS5_IJNST_ISG_SC_EENST_INS5_IJNSA_ILi16EEESB_EEENS5_IJSC_SH_EEEEEEEESJ_SK_SJ_SK_NS1E_6fusion15FusionCallbacksIS1I_NS1Q_17LinearCombinationISJ_fSJ_fLNS_15FloatRoundStyleE2EEES1J_S1P_JEEENS4_5SM1004TMEM4LOAD26SM100_TMEM_LOAD_32dp32b16xENS4_13SM90_TMA_LOADENS12_INS13_ILi2ELi4ELi3EEES16_NST_INS5_IJS17_S1L_EEENS5_IJS1L_SC_EEEEEEENS4_39AutoVectorizingCopyWithAssumedAlignmentILi128EEENS4_14SM90_TMA_STOREES25_S27_S27_EEEvvEEEEvNT_6ParamsE,"",@"SHT_CUDA_INFO"
	.sectionflags	@""
	.align	4


	//----- nvinfo : EIATTR_CUDA_API_VERSION
	.align		4
        /*0000*/ 	.byte	0x04, 0x37
        /*0002*/ 	.short	(.L_31 - .L_30)
.L_30:
        /*0004*/ 	.word	0x00000082


	//----- nvinfo : EIATTR_KPARAM_INFO
	.align		4
.L_31:
        /*0008*/ 	.byte	0x04, 0x17
        /*000a*/ 	.short	(.L_33 - .L_32)
.L_32:
        /*000c*/ 	.word	0x00000000
        /*0010*/ 	.short	0x0000
        /*0012*/ 	.short	0x0000
        /*0014*/ 	.byte	0x00, 0xf0, 0x01, 0x20


	//----- nvinfo : EIATTR_AT_ENTRY_FRAGMENTS
	.align		4
.L_33:
        /*0018*/ 	.byte	0x04, 0x4f
        /*001a*/ 	.short	(.L_35 - .L_34)


	//   ....[0]....
.L_34:
        /*001c*/ 	.word	0x00000007


	//----- nvinfo : EIATTR_RESERVED_SMEM_USED
	.align		4
.L_35:
        /*0020*/ 	.byte	0x01, 0x41
	.zero		2


	//----- nvinfo : EIATTR_SPARSE_MMA_MASK
	.align		4
        /*0024*/ 	.byte	0x03, 0x50
        /*0026*/ 	.short	0x0000


	//----- nvinfo : EIATTR_TCGEN05_2CTA_USED
	.align		4
        /*0028*/ 	.byte	0x01, 0x52
	.zero		2


	//----- nvinfo : EIATTR_MAXREG_COUNT
	.align		4
        /*002c*/ 	.byte	0x03, 0x1b
        /*002e*/ 	.short	0x00ff


	//----- nvinfo : EIATTR_NUM_BARRIERS
	.align		4
        /*0030*/ 	.byte	0x02, 0x4c
        /*0032*/ 	.byte	0x07
	.zero		1


	//----- nvinfo : EIATTR_EXTERNS
	.align		4
        /*0034*/ 	.byte	0x04, 0x0f
        /*0036*/ 	.short	(.L_37 - .L_36)


	//   ....[0]....
	.align		4
.L_36:
        /*0038*/ 	.word	index@(__assertfail)


	//----- nvinfo : EIATTR_MERCURY_ISA_VERSION
	.align		4
.L_37:
        /*003c*/ 	.byte	0x03, 0x5f
        /*003e*/ 	.short	0x0101


	//----- nvinfo : EIATTR_INT_WARP_WIDE_INSTR_OFFSETS
	.align		4
        /*0040*/ 	.byte	0x04, 0x31
        /*0042*/ 	.short	(.L_39 - .L_38)


	//   ....[0]....
.L_38:
        /*0044*/ 	.word	0x00000cd0


	//   ....[1]....
        /*0048*/ 	.word	0x00000d70


	//   ....[2]....
        /*004c*/ 	.word	0x000020d0


	//   ....[3]....
        /*0050*/ 	.word	0x00003f10


	//   ....[4]....
        /*0054*/ 	.word	0x00003f40


	//   ....[5]....
        /*0058*/ 	.word	0x00003f90


	//   ....[6]....
        /*005c*/ 	.word	0x00004870


	//   ....[7]....
        /*0060*/ 	.word	0x000048e0


	//   ....[8]....
        /*0064*/ 	.word	0x000049e0


	//   ....[9]....
        /*0068*/ 	.word	0x00004bc0


	//   ....[10]....
        /*006c*/ 	.word	0x00004c70


	//   ....[11]....
        /*0070*/ 	.word	0x00004d90


	//----- nvinfo : EIATTR_COOP_GROUP_MASK_REGIDS
	.align		4
.L_39:
        /*0074*/ 	.byte	0x04, 0x29
        /*0076*/ 	.short	(.L_41 - .L_40)


	//   ....[0]....
.L_40:
        /*0078*/ 	.word	0xffffffff


	//   ....[1]....
        /*007c*/ 	.word	0xffffffff


	//   ....[2]....
        /*0080*/ 	.word	0xffffffff


	//   ....[3]....
        /*0084*/ 	.word	0xffffffff


	//   ....[4]....
        /*0088*/ 	.word	0xffffffff


	//   ....[5]....
        /*008c*/ 	.word	0xffffffff


	//   ....[6]....
        /*0090*/ 	.word	0xffffffff


	//   ....[7]....
        /*0094*/ 	.word	0xffffffff


	//   ....[8]....
        /*0098*/ 	.word	0xffffffff


	//   ....[9]....
        /*009c*/ 	.word	0xffffffff


	//   ....[10]....
        /*00a0*/ 	.word	0xffffffff


	//   ....[11]....
        /*00a4*/ 	.word	0xffffffff


	//   ....[12]....
        /*00a8*/ 	.word	0xffffffff


	//   ....[13]....
        /*00ac*/ 	.word	0xffffffff


	//----- nvinfo : EIATTR_COOP_GROUP_INSTR_OFFSETS
	.align		4
.L_41:
        /*00b0*/ 	.byte	0x04, 0x28
        /*00b2*/ 	.short	(.L_43 - .L_42)


	//   ....[0]....
.L_42:
        /*00b4*/ 	.word	0x000000c0


	//   ....[1]....
        /*00b8*/ 	.word	0x00000500


	//   ....[2]....
        /*00bc*/ 	.word	0x00000660


	//   ....[3]....
        /*00c0*/ 	.word	0x000007d0


	//   ....[4]....
        /*00c4*/ 	.word	0x000008c0


	//   ....[5]....
        /*00c8*/ 	.word	0x00000a20


	//   ....[6]....
        /*00cc*/ 	.word	0x00000bb0


	//   ....[7]....
        /*00d0*/ 	.word	0x00000df0


	//   ....[8]....
        /*00d4*/ 	.word	0x00001fb0


	//   ....[9]....
        /*00d8*/ 	.word	0x00002d00


	//   ....[10]....
        /*00dc*/ 	.word	0x000031d0


	//   ....[11]....
        /*00e0*/ 	.word	0x00003200


	//   ....[12]....
        /*00e4*/ 	.word	0x00003e20


	//   ....[13]....
        /*00e8*/ 	.word	0x00004030


	//----- nvinfo : EIATTR_VRC_CTA_INIT_COUNT
	.align		4
.L_43:
        /*00ec*/ 	.byte	0x02, 0x4a
        /*00ee*/ 	.byte	0x80
	.zero		1


	//----- nvinfo : EIATTR_SYSCALL_OFFSETS
	.align		4
        /*00f0*/ 	.byte	0x04, 0x46
        /*00f2*/ 	.short	(.L_45 - .L_44)


	//   ....[0]....
.L_44:
        /*00f4*/ 	.word	0x00005970


	//   ....[1]....
        /*00f8*/ 	.word	0x00005a60


	//   ....[2]....
        /*00fc*/ 	.word	0x000062a0


	//   ....[3]....
        /*0100*/ 	.word	0x00006cb0


	//----- nvinfo : EIATTR_MBARRIER_INSTR_OFFSETS
	.align		4
.L_45:
        /*0104*/ 	.byte	0x04, 0x39
        /*0106*/ 	.short	(.L_47 - .L_46)


	//   ....[0]....
.L_46:
        /*0108*/ 	.word	0x000005f0
        /*010c*/ 	.word	0x000000ff
        /*0110*/ 	.word	0x00000000
        /*0114*/ 	.short	0x0100
        /*0116*/ 	.byte	0x08
	.zero		1


	//   ....[1]....
        /*0118*/ 	.word	0x00000600
        /*011c*/ 	.word	0x000000ff
        /*0120*/ 	.word	0x00000018
        /*0124*/ 	.short	0x0100
        /*0126*/ 	.byte	0x08
	.zero		1


	//   ....[2]....
        /*0128*/ 	.word	0x00000610
        /*012c*/ 	.word	0x000000ff
        /*0130*/ 	.word	0x00000008
        /*0134*/ 	.short	0x0100
        /*0136*/ 	.byte	0x08
	.zero		1


	//   ....[3]....
        /*0138*/ 	.word	0x00000620
        /*013c*/ 	.word	0x000000ff
        /*0140*/ 	.word	0x00000020
        /*0144*/ 	.short	0x0100
        /*0146*/ 	.byte	0x08
	.zero		1


	//   ....[4]....
        /*0148*/ 	.word	0x00000630
        /*014c*/ 	.word	0x000000ff
        /*0150*/ 	.word	0x00000010
        /*0154*/ 	.short	0x0100
        /*0156*/ 	.byte	0x08
	.zero		1


	//   ....[5]....
        /*0158*/ 	.word	0x00000640
        /*015c*/ 	.word	0x000000ff
        /*0160*/ 	.word	0x00000028
        /*0164*/ 	.short	0x0100
        /*0166*/ 	.byte	0x08
	.zero		1


	//   ....[6]....
        /*0168*/ 	.word	0x00000760
        /*016c*/ 	.word	0x000000ff
        /*0170*/ 	.word	0x00000030
        /*0174*/ 	.short	0x0100
        /*0176*/ 	.byte	0x09
	.zero		1


	//   ....[7]....
        /*0178*/ 	.word	0x00000770
        /*017c*/ 	.word	0x000000ff
        /*0180*/ 	.word	0x00000048
        /*0184*/ 	.short	0x0100
        /*0186*/ 	.byte	0x09
	.zero		1


	//   ....[8]....
        /*0188*/ 	.word	0x00000780
        /*018c*/ 	.word	0x000000ff
        /*0190*/ 	.word	0x00000038
        /*0194*/ 	.short	0x0100
        /*0196*/ 	.byte	0x09
	.zero		1


	//   ....[9]....
        /*0198*/ 	.word	0x00000790
        /*019c*/ 	.word	0x000000ff
        /*01a0*/ 	.word	0x00000050
        /*01a4*/ 	.short	0x0100
        /*01a6*/ 	.byte	0x09
	.zero		1


	//   ....[10]....
        /*01a8*/ 	.word	0x000007a0
        /*01ac*/ 	.word	0x000000ff
        /*01b0*/ 	.word	0x00000040
        /*01b4*/ 	.short	0x0100
        /*01b6*/ 	.byte	0x09
	.zero		1


	//   ....[11]....
        /*01b8*/ 	.word	0x000007b0
        /*01bc*/ 	.word	0x000000ff
        /*01c0*/ 	.word	0x00000058
        /*01c4*/ 	.short	0x0100
        /*01c6*/ 	.byte	0x09
	.zero		1


	//   ....[12]....
        /*01c8*/ 	.word	0x00000890
        /*01cc*/ 	.word	0x000000ff
        /*01d0*/ 	.word	0x00000060
        /*01d4*/ 	.short	0x0100
        /*01d6*/ 	.byte	0x08
	.zero		1


	//   ....[13]....
        /*01d8*/ 	.word	0x000008a0
        /*01dc*/ 	.word	0x000000ff
        /*01e0*/ 	.word	0x00000068
        /*01e4*/ 	.short	0x0100
        /*01e6*/ 	.byte	0x08
	.zero		1


	//   ....[14]....
        /*01e8*/ 	.word	0x000009d0
        /*01ec*/ 	.word	0x000000ff
        /*01f0*/ 	.word	0x00000070
        /*01f4*/ 	.short	0x0100
        /*01f6*/ 	.byte	0x08
	.zero		1


	//   ....[15]....
        /*01f8*/ 	.word	0x000009e0
        /*01fc*/ 	.word	0x000000ff
        /*0200*/ 	.word	0x00000080
        /*0204*/ 	.short	0x0100
        /*0206*/ 	.byte	0x08
	.zero		1


	//   ....[16]....
        /*0208*/ 	.word	0x000009f0
        /*020c*/ 	.word	0x000000ff
        /*0210*/ 	.word	0x00000078
        /*0214*/ 	.short	0x0100
        /*0216*/ 	.byte	0x08
	.zero		1


	//   ....[17]....
        /*0218*/ 	.word	0x00000a00
        /*021c*/ 	.word	0x000000ff
        /*0220*/ 	.word	0x00000088
        /*0224*/ 	.short	0x0100
        /*0226*/ 	.byte	0x08
	.zero		1


	//   ....[18]....
        /*0228*/ 	.word	0x00000b20
        /*022c*/ 	.word	0x000000ff
        /*0230*/ 	.word	0x00000090
        /*0234*/ 	.short	0x0100
        /*0236*/ 	.byte	0x09
	.zero		1


	//   ....[19]....
        /*0238*/ 	.word	0x00000b30
        /*023c*/ 	.word	0x000000ff
        /*0240*/ 	.word	0x000000b0
        /*0244*/ 	.short	0x0100
        /*0246*/ 	.byte	0x09
	.zero		1


	//   ....[20]....
        /*0248*/ 	.word	0x00000b40
        /*024c*/ 	.word	0x000000ff
        /*0250*/ 	.word	0x00000098
        /*0254*/ 	.short	0x0100
        /*0256*/ 	.byte	0x09
	.zero		1


	//   ....[21]....
        /*0258*/ 	.word	0x00000b50
        /*025c*/ 	.word	0x000000ff
        /*0260*/ 	.word	0x000000b8
        /*0264*/ 	.short	0x0100
        /*0266*/ 	.byte	0x09
	.zero		1


	//   ....[22]....
        /*0268*/ 	.word	0x00000b60
        /*026c*/ 	.word	0x000000ff
        /*0270*/ 	.word	0x000000a0
        /*0274*/ 	.short	0x0100
        /*0276*/ 	.byte	0x09
	.zero		1


	//   ....[23]....
        /*0278*/ 	.word	0x00000b70
        /*027c*/ 	.word	0x000000ff
        /*0280*/ 	.word	0x000000c0
        /*0284*/ 	.short	0x0100
        /*0286*/ 	.byte	0x09
	.zero		1


	//   ....[24]....
        /*0288*/ 	.word	0x00000b80
        /*028c*/ 	.word	0x000000ff
        /*0290*/ 	.word	0x000000a8
        /*0294*/ 	.short	0x0100
        /*0296*/ 	.byte	0x09
	.zero		1


	//   ....[25]....
        /*0298*/ 	.word	0x00000b90
        /*029c*/ 	.word	0x000000ff
        /*02a0*/ 	.word	0x000000c8
        /*02a4*/ 	.short	0x0100
        /*02a6*/ 	.byte	0x09
	.zero		1


	//   ....[26]....
        /*02a8*/ 	.word	0x00000c80
        /*02ac*/ 	.word	0x000000ff
        /*02b0*/ 	.word	0x000000d0
        /*02b4*/ 	.short	0x0100
        /*02b6*/ 	.byte	0x08
	.zero		1


	//   ....[27]....
        /*02b8*/ 	.word	0x00000c90
        /*02bc*/ 	.word	0x000000ff
        /*02c0*/ 	.word	0x000000e0
        /*02c4*/ 	.short	0x0100
        /*02c6*/ 	.byte	0x08
	.zero		1


	//   ....[28]....
        /*02c8*/ 	.word	0x00000ca0
        /*02cc*/ 	.word	0x000000ff
        /*02d0*/ 	.word	0x000000d8
        /*02d4*/ 	.short	0x0100
        /*02d6*/ 	.byte	0x08
	.zero		1


	//   ....[29]....
        /*02d8*/ 	.word	0x00000cb0
        /*02dc*/ 	.word	0x000000ff
        /*02e0*/ 	.word	0x000000e8
        /*02e4*/ 	.short	0x0100
        /*02e6*/ 	.byte	0x08
	.zero		1


	//   ....[30]....
        /*02e8*/ 	.word	0x00000da0
        /*02ec*/ 	.word	0x000000ff
        /*02f0*/ 	.word	0x000000f0
        /*02f4*/ 	.short	0x0100
        /*02f6*/ 	.byte	0x07
	.zero		1


	//   ....[31]....
        /*02f8*/ 	.word	0x000017b0
        /*02fc*/ 	.word	0x00000002
        /*0300*/ 	.word	0x000000e0
        /*0304*/ 	.short	0x010a
        /*0306*/ 	.byte	0xff
	.zero		1


	//   ....[32]....
        /*0308*/ 	.word	0x000017e0
        /*030c*/ 	.word	0x00000002
        /*0310*/ 	.word	0x000000d0
        /*0314*/ 	.short	0x0101
        /*0316*/ 	.byte	0xff
	.zero		1


	//   ....[33]....
        /*0318*/ 	.word	0x000018b0
        /*031c*/ 	.word	0x000000ff
        /*0320*/ 	.word	0x00000018
        /*0324*/ 	.short	0x010a
        /*0326*/ 	.byte	0x08
	.zero		1


	//   ....[34]....
        /*0328*/ 	.word	0x000019b0
        /*032c*/ 	.word	0x000000ff
        /*0330*/ 	.word	0x00000018
        /*0334*/ 	.short	0x010a
        /*0336*/ 	.byte	0x21
	.zero		1


	//   ....[35]....
        /*0338*/ 	.word	0x00001b60
        /*033c*/ 	.word	0x000000ff
        /*0340*/ 	.word	0x00000018
        /*0344*/ 	.short	0x010a
        /*0346*/ 	.byte	0x08
	.zero		1


	//   ....[36]....
        /*0348*/ 	.word	0x00001c60
        /*034c*/ 	.word	0x000000ff
        /*0350*/ 	.word	0x00000068
        /*0354*/ 	.short	0x0101
        /*0356*/ 	.byte	0x06
	.zero		1


	//   ....[37]....
        /*0358*/ 	.word	0x00001c80
        /*035c*/ 	.word	0x000000ff
        /*0360*/ 	.word	0x00000018
        /*0364*/ 	.short	0x010a
        /*0366*/ 	.byte	0x08
	.zero		1


	//   ....[38]....
        /*0368*/ 	.word	0x00001d00
        /*036c*/ 	.word	0x000000ff
        /*0370*/ 	.word	0x00000018
        /*0374*/ 	.short	0x010a
        /*0376*/ 	.byte	0x11
	.zero		1


	//   ....[39]....
        /*0378*/ 	.word	0x00001e90
        /*037c*/ 	.word	0x000000ff
        /*0380*/ 	.word	0x00000018
        /*0384*/ 	.short	0x010a
        /*0386*/ 	.byte	0x08
	.zero		1


	//   ....[40]....
        /*0388*/ 	.word	0x00001fe0
        /*038c*/ 	.word	0x00000002
        /*0390*/ 	.word	0x00000070
        /*0394*/ 	.short	0x010a
        /*0396*/ 	.byte	0xff
	.zero		1


	//   ....[41]....
        /*0398*/ 	.word	0x000020a0
        /*039c*/ 	.word	0x00000002
        /*03a0*/ 	.word	0x00000000
        /*03a4*/ 	.short	0x0101
        /*03a6*/ 	.byte	0xff
	.zero		1


	//   ....[42]....
        /*03a8*/ 	.word	0x00002600
        /*03ac*/ 	.word	0x000000ff
        /*03b0*/ 	.word	0x00000000
        /*03b4*/ 	.short	0x010a
        /*03b6*/ 	.byte	0x04
	.zero		1


	//   ....[43]....
        /*03b8*/ 	.word	0x00002690
        /*03bc*/ 	.word	0x000000ff
        /*03c0*/ 	.word	0x00000000
        /*03c4*/ 	.short	0x010a
        /*03c6*/ 	.byte	0x04
	.zero		1


	//   ....[44]....
        /*03c8*/ 	.word	0x00002730
        /*03cc*/ 	.word	0x00000000
        /*03d0*/ 	.word	0x00000000
        /*03d4*/ 	.short	0x010a
        /*03d6*/ 	.byte	0xff
	.zero		1


	//   ....[45]....
        /*03d8*/ 	.word	0x00002860
        /*03dc*/ 	.word	0x00000000
        /*03e0*/ 	.word	0x000000d0
        /*03e4*/ 	.short	0x010a
        /*03e6*/ 	.byte	0xff
	.zero		1


	//   ....[46]....
        /*03e8*/ 	.word	0x000028d0
        /*03ec*/ 	.word	0x00000000
        /*03f0*/ 	.word	0x00000000
        /*03f4*/ 	.short	0x0101
        /*03f6*/ 	.byte	0xff
	.zero		1


	//   ....[47]....
        /*03f8*/ 	.word	0x000028f0
        /*03fc*/ 	.word	0x000000ff
        /*0400*/ 	.word	0x00000080
        /*0404*/ 	.short	0x010a
        /*0406*/ 	.byte	0x05
	.zero		1


	//   ....[48]....
        /*0408*/ 	.word	0x00002a10
        /*040c*/ 	.word	0x00000000
        /*0410*/ 	.word	0x00000070
        /*0414*/ 	.short	0x010a
        /*0416*/ 	.byte	0xff
	.zero		1


	//   ....[49]....
        /*0418*/ 	.word	0x00002b10
        /*041c*/ 	.word	0x00000000
        /*0420*/ 	.word	0x00000000
        /*0424*/ 	.short	0x0101
        /*0426*/ 	.byte	0xff
	.zero		1


	//   ....[50]....
        /*0428*/ 	.word	0x00002ba0
        /*042c*/ 	.word	0x000000ff
        /*0430*/ 	.word	0x00000080
        /*0434*/ 	.short	0x0106
        /*0436*/ 	.byte	0x05
	.zero		1


	//   ....[51]....
        /*0438*/ 	.word	0x00002bc0
        /*043c*/ 	.word	0x000000ff
        /*0440*/ 	.word	0x00000080
        /*0444*/ 	.short	0x010a
        /*0446*/ 	.byte	0x05
	.zero		1


	//   ....[52]....
        /*0448*/ 	.word	0x00002c50
        /*044c*/ 	.word	0x000000ff
        /*0450*/ 	.word	0x00000080
        /*0454*/ 	.short	0x0106
        /*0456*/ 	.byte	0x04
	.zero		1


	//   ....[53]....
        /*0458*/ 	.word	0x00002c90
        /*045c*/ 	.word	0x00000000
        /*0460*/ 	.word	0x00000080
        /*0464*/ 	.short	0x010a
        /*0466*/ 	.byte	0xff
	.zero		1


	//   ....[54]....
        /*0468*/ 	.word	0x00002ed0
        /*046c*/ 	.word	0x000000ff
        /*0470*/ 	.word	0x00000008
        /*0474*/ 	.short	0x010a
        /*0476*/ 	.byte	0x06
	.zero		1


	//   ....[55]....
        /*0478*/ 	.word	0x00002ef0
        /*047c*/ 	.word	0x000000ff
        /*0480*/ 	.word	0x00000008
        /*0484*/ 	.short	0x010a
        /*0486*/ 	.byte	0x06
	.zero		1


	//   ....[56]....
        /*0488*/ 	.word	0x00003080
        /*048c*/ 	.word	0x000000ff
        /*0490*/ 	.word	0x00000008
        /*0494*/ 	.short	0x010a
        /*0496*/ 	.byte	0x06
	.zero		1


	//   ....[57]....
        /*0498*/ 	.word	0x000030a0
        /*049c*/ 	.word	0x000000ff
        /*04a0*/ 	.word	0x00000008
        /*04a4*/ 	.short	0x010a
        /*04a6*/ 	.byte	0x06
	.zero		1


	//   ....[58]....
        /*04a8*/ 	.word	0x00003160
        /*04ac*/ 	.word	0x000000ff
        /*04b0*/ 	.word	0x00000000
        /*04b4*/ 	.short	0x0101
        /*04b6*/ 	.byte	0x07
	.zero		1


	//   ....[59]....
        /*04b8*/ 	.word	0x000034a0
        /*04bc*/ 	.word	0x00000000
        /*04c0*/ 	.word	0x00000070
        /*04c4*/ 	.short	0x010a
        /*04c6*/ 	.byte	0xff
	.zero		1


	//   ....[60]....
        /*04c8*/ 	.word	0x00003560
        /*04cc*/ 	.word	0x00000000
        /*04d0*/ 	.word	0x00000000
        /*04d4*/ 	.short	0x0101
        /*04d6*/ 	.byte	0xff
	.zero		1


	//   ....[61]....
        /*04d8*/ 	.word	0x00003620
        /*04dc*/ 	.word	0x000000ff
        /*04e0*/ 	.word	0x00000000
        /*04e4*/ 	.short	0x010a
        /*04e6*/ 	.byte	0x08
	.zero		1


	//   ....[62]....
        /*04e8*/ 	.word	0x00003630
        /*04ec*/ 	.word	0x000000ff
        /*04f0*/ 	.word	0x000000b0
        /*04f4*/ 	.short	0x010a
        /*04f6*/ 	.byte	0x09
	.zero		1


	//   ....[63]....
        /*04f8*/ 	.word	0x000036e0
        /*04fc*/ 	.word	0x000000ff
        /*0500*/ 	.word	0x00000000
        /*0504*/ 	.short	0x010a
        /*0506*/ 	.byte	0x08
	.zero		1


	//   ....[64]....
        /*0508*/ 	.word	0x00003810
        /*050c*/ 	.word	0x000000ff
        /*0510*/ 	.word	0x00000000
        /*0514*/ 	.short	0x010a
        /*0516*/ 	.byte	0x1e
	.zero		1


	//   ....[65]....
        /*0518*/ 	.word	0x00003b10
        /*051c*/ 	.word	0x000000ff
        /*0520*/ 	.word	0x00000000
        /*0524*/ 	.short	0x010a
        /*0526*/ 	.byte	0x08
	.zero		1


	//   ....[66]....
        /*0528*/ 	.word	0x00003ba0
        /*052c*/ 	.word	0x000000ff
        /*0530*/ 	.word	0x00000000
        /*0534*/ 	.short	0x010a
        /*0536*/ 	.byte	0x08
	.zero		1


	//   ....[67]....
        /*0538*/ 	.word	0x00003c30
        /*053c*/ 	.word	0x000000ff
        /*0540*/ 	.word	0x00000000
        /*0544*/ 	.short	0x010a
        /*0546*/ 	.byte	0x08
	.zero		1


	//   ....[68]....
        /*0548*/ 	.word	0x00003cd0
        /*054c*/ 	.word	0x00000000
        /*0550*/ 	.word	0x00000000
        /*0554*/ 	.short	0x010a
        /*0556*/ 	.byte	0xff
	.zero		1


	//   ....[69]....
        /*0558*/ 	.word	0x00003d10
        /*055c*/ 	.word	0x00000000
        /*0560*/ 	.word	0x00000000
        /*0564*/ 	.short	0x010a
        /*0566*/ 	.byte	0xff
	.zero		1


	//   ....[70]....
        /*0568*/ 	.word	0x00003d80
        /*056c*/ 	.word	0x000000ff
        /*0570*/ 	.word	0x00000000
        /*0574*/ 	.short	0x0101
        /*0576*/ 	.byte	0x05
	.zero		1


	//   ....[71]....
        /*0578*/ 	.word	0x00003dc0
        /*057c*/ 	.word	0x000000ff
        /*0580*/ 	.word	0x000000f0
        /*0584*/ 	.short	0x010a
        /*0586*/ 	.byte	0x07
	.zero		1


	//   ....[72]....
        /*0588*/ 	.word	0x00003e10
        /*058c*/ 	.word	0x000000ff
        /*0590*/ 	.word	0x00000000
        /*0594*/ 	.short	0x0101
        /*0596*/ 	.byte	0x05
	.zero		1


	//   ....[73]....
        /*0598*/ 	.word	0x00004210
        /*059c*/ 	.word	0x00000000
        /*05a0*/ 	.word	0x00000070
        /*05a4*/ 	.short	0x010a
        /*05a6*/ 	.byte	0xff
	.zero		1


	//   ....[74]....
        /*05a8*/ 	.word	0x000042d0
        /*05ac*/ 	.word	0x00000000
        /*05b0*/ 	.word	0x00000000
        /*05b4*/ 	.short	0x0101
        /*05b6*/ 	.byte	0xff
	.zero		1


	//   ....[75]....
        /*05b8*/ 	.word	0x000045f0
        /*05bc*/ 	.word	0x000000ff
        /*05c0*/ 	.word	0x00000068
        /*05c4*/ 	.short	0x010a
        /*05c6*/ 	.byte	0x07
	.zero		1


	//   ....[76]....
        /*05c8*/ 	.word	0x00004810
        /*05cc*/ 	.word	0x000000ff
        /*05d0*/ 	.word	0x00000048
        /*05d4*/ 	.short	0x010a
        /*05d6*/ 	.byte	0x0f
	.zero		1


	//   ....[77]....
        /*05d8*/ 	.word	0x00004a90
        /*05dc*/ 	.word	0x000000ff
        /*05e0*/ 	.word	0x00000030
        /*05e4*/ 	.short	0x010b
        /*05e6*/ 	.byte	0x0f
	.zero		1


	//   ....[78]....
        /*05e8*/ 	.word	0x00004b00
        /*05ec*/ 	.word	0x000000ff
        /*05f0*/ 	.word	0x00000000
        /*05f4*/ 	.short	0x0101
        /*05f6*/ 	.byte	0x10
	.zero		1


	//   ....[79]....
        /*05f8*/ 	.word	0x00004b10
        /*05fc*/ 	.word	0x000000ff
        /*0600*/ 	.word	0x00000048
        /*0604*/ 	.short	0x010a
        /*0606*/ 	.byte	0x0d
	.zero		1


	//   ....[80]....
        /*0608*/ 	.word	0x00004dc0
        /*060c*/ 	.word	0x000000ff
        /*0610*/ 	.word	0x00000030
        /*0614*/ 	.short	0x010b
        /*0616*/ 	.byte	0x0d
	.zero		1


	//   ....[81]....
        /*0618*/ 	.word	0x00004e30
        /*061c*/ 	.word	0x000000ff
        /*0620*/ 	.word	0x00000000
        /*0624*/ 	.short	0x0101
        /*0626*/ 	.byte	0x0f
	.zero		1


	//   ....[82]....
        /*0628*/ 	.word	0x00004e80
        /*062c*/ 	.word	0x000000ff
        /*0630*/ 	.word	0x00000000
        /*0634*/ 	.short	0x010a
        /*0636*/ 	.byte	0x04
	.zero		1


	//   ....[83]....
        /*0638*/ 	.word	0x00004f10
        /*063c*/ 	.word	0x000000ff
        /*0640*/ 	.word	0x00000000
        /*0644*/ 	.short	0x010a
        /*0646*/ 	.byte	0x04
	.zero		1


	//   ....[84]....
        /*0648*/ 	.word	0x00004fb0
        /*064c*/ 	.word	0x00000000
        /*0650*/ 	.word	0x00000000
        /*0654*/ 	.short	0x010a
        /*0656*/ 	.byte	0xff
	.zero		1


	//   ....[85]....
        /*0658*/ 	.word	0x00005340
        /*065c*/ 	.word	0x00000000
        /*0660*/ 	.word	0x00000070
        /*0664*/ 	.short	0x010a
        /*0666*/ 	.byte	0xff
	.zero		1


	//   ....[86]....
        /*0668*/ 	.word	0x00005450
        /*066c*/ 	.word	0x00000000
        /*0670*/ 	.word	0x00000000
        /*0674*/ 	.short	0x0101
        /*0676*/ 	.byte	0xff
	.zero		1


	//   ....[87]....
        /*0678*/ 	.word	0x00005ef0
        /*067c*/ 	.word	0x00000000
        /*0680*/ 	.word	0x00000030
        /*0684*/ 	.short	0x010a
        /*0686*/ 	.byte	0xff
	.zero		1


	//   ....[88]....
        /*0688*/ 	.word	0x00005f60
        /*068c*/ 	.word	0x00000051
        /*0690*/ 	.word	0x00000090
        /*0694*/ 	.short	0x010a
        /*0696*/ 	.byte	0xff
	.zero		1


	//   ....[89]....
        /*0698*/ 	.word	0x00006050
        /*069c*/ 	.word	0x00000000
        /*06a0*/ 	.word	0x00000030
        /*06a4*/ 	.short	0x010a
        /*06a6*/ 	.byte	0xff
	.zero		1


	//   ....[90]....
        /*06a8*/ 	.word	0x00006180
        /*06ac*/ 	.word	0x00000051
        /*06b0*/ 	.word	0x00000090
        /*06b4*/ 	.short	0x010a
        /*06b6*/ 	.byte	0xff
	.zero		1


	//   ....[91]....
        /*06b8*/ 	.word	0x000069f0
        /*06bc*/ 	.word	0x00000000
        /*06c0*/ 	.word	0x00000000
        /*06c4*/ 	.short	0x0101
        /*06c6*/ 	.byte	0xff
	.zero		1


	//   ....[92]....
        /*06c8*/ 	.word	0x00006a00
        /*06cc*/ 	.word	0x00000002
        /*06d0*/ 	.word	0x00000030
        /*06d4*/ 	.short	0x010a
        /*06d6*/ 	.byte	0xff
	.zero		1


	//   ....[93]....
        /*06d8*/ 	.word	0x00006ad0
        /*06dc*/ 	.word	0x00000002
        /*06e0*/ 	.word	0x00000030
        /*06e4*/ 	.short	0x010a
        /*06e6*/ 	.byte	0xff
	.zero		1


	//   ....[94]....
        /*06e8*/ 	.word	0x00006e10
        /*06ec*/ 	.word	0x00000051
        /*06f0*/ 	.word	0x00000000
        /*06f4*/ 	.short	0x0101
        /*06f6*/ 	.byte	0xff
	.zero		1


	//   ....[95]....
        /*06f8*/ 	.word	0x000074c0
        /*06fc*/ 	.word	0x00000000
        /*0700*/ 	.word	0x00000000
        /*0704*/ 	.short	0x0101
        /*0706*/ 	.byte	0xff
	.zero		1


	//   ....[96]....
        /*0708*/ 	.word	0x00007730
        /*070c*/ 	.word	0x000000ff
        /*0710*/ 	.word	0x00000000
        /*0714*/ 	.short	0x0101
        /*0716*/ 	.byte	0x04
	.zero		1


	//   ....[97]....
        /*0718*/ 	.word	0x00007750
        /*071c*/ 	.word	0x00000002
        /*0720*/ 	.word	0x000000e0
        /*0724*/ 	.short	0x010a
        /*0726*/ 	.byte	0xff
	.zero		1


	//   ....[98]....
        /*0728*/ 	.word	0x000077b0
        /*072c*/ 	.word	0x00000002
        /*0730*/ 	.word	0x00000018
        /*0734*/ 	.short	0x010a
        /*0736*/ 	.byte	0xff
	.zero		1


	//   ....[99]....
        /*0738*/ 	.word	0x00007810
        /*073c*/ 	.word	0x00000002
        /*0740*/ 	.word	0x00000018
        /*0744*/ 	.short	0x010a
        /*0746*/ 	.byte	0xff
	.zero		1


	//   ....[100]....
        /*0748*/ 	.word	0x00007860
        /*074c*/ 	.word	0x00000002
        /*0750*/ 	.word	0x00000070
        /*0754*/ 	.short	0x010a
        /*0756*/ 	.byte	0xff
	.zero		1


	//   ....[101]....
        /*0758*/ 	.word	0x000078c0
        /*075c*/ 	.word	0x00000000
        /*0760*/ 	.word	0x00000000
        /*0764*/ 	.short	0x010a
        /*0766*/ 	.byte	0xff
	.zero		1


	//   ....[102]....
        /*0768*/ 	.word	0x00007920
        /*076c*/ 	.word	0x00000000
        /*0770*/ 	.word	0x00000000
        /*0774*/ 	.short	0x010a
        /*0776*/ 	.byte	0xff
	.zero		1


	//   ....[103]....
        /*0778*/ 	.word	0x00007970
        /*077c*/ 	.word	0x00000000
        /*0780*/ 	.word	0x000000d0
        /*0784*/ 	.short	0x010a
        /*0786*/ 	.byte	0xff
	.zero		1


	//   ....[104]....
        /*0788*/ 	.word	0x000079d0
        /*078c*/ 	.word	0x00000000
        /*0790*/ 	.word	0x00000080
        /*0794*/ 	.short	0x010a
        /*0796*/ 	.byte	0xff
	.zero		1


	//   ....[105]....
        /*0798*/ 	.word	0x00007a20
        /*079c*/ 	.word	0x00000000
        /*07a0*/ 	.word	0x00000070
        /*07a4*/ 	.short	0x010a
        /*07a6*/ 	.byte	0xff
	.zero		1


	//   ....[106]....
        /*07a8*/ 	.word	0x00007a80
        /*07ac*/ 	.word	0x00000000
        /*07b0*/ 	.word	0x00000080
        /*07b4*/ 	.short	0x010a
        /*07b6*/ 	.byte	0xff
	.zero		1


	//   ....[107]....
        /*07b8*/ 	.word	0x00007ae0
        /*07bc*/ 	.word	0x00000004
        /*07c0*/ 	.word	0x00000008
        /*07c4*/ 	.short	0x010a
        /*07c6*/ 	.byte	0xff
	.zero		1


	//   ....[108]....
        /*07c8*/ 	.word	0x00007bc0
        /*07cc*/ 	.word	0x00000002
        /*07d0*/ 	.word	0x00000008
        /*07d4*/ 	.short	0x010a
        /*07d6*/ 	.byte	0xff
	.zero		1


	//   ....[109]....
        /*07d8*/ 	.word	0x00007c10
        /*07dc*/ 	.word	0x00000000
        /*07e0*/ 	.word	0x00000070
        /*07e4*/ 	.short	0x010a
        /*07e6*/ 	.byte	0xff
	.zero		1


	//   ....[110]....
        /*07e8*/ 	.word	0x00007c70
        /*07ec*/ 	.word	0x00000000
        /*07f0*/ 	.word	0x000000b0
        /*07f4*/ 	.short	0x010a
        /*07f6*/ 	.byte	0xff
	.zero		1


	//   ....[111]....
        /*07f8*/ 	.word	0x00007cd0
        /*07fc*/ 	.word	0x00000000
        /*0800*/ 	.word	0x00000000
        /*0804*/ 	.short	0x010a
        /*0806*/ 	.byte	0xff
	.zero		1


	//   ....[112]....
        /*0808*/ 	.word	0x00007d30
        /*080c*/ 	.word	0x00000000
        /*0810*/ 	.word	0x00000000
        /*0814*/ 	.short	0x010a
        /*0816*/ 	.byte	0xff
	.zero		1


	//   ....[113]....
        /*0818*/ 	.word	0x00007d90
        /*081c*/ 	.word	0x00000000
        /*0820*/ 	.word	0x00000000
        /*0824*/ 	.short	0x010a
        /*0826*/ 	.byte	0xff
	.zero		1


	//   ....[114]....
        /*0828*/ 	.word	0x00007df0
        /*082c*/ 	.word	0x00000000
        /*0830*/ 	.word	0x00000000
        /*0834*/ 	.short	0x010a
        /*0836*/ 	.byte	0xff
	.zero		1


	//   ....[115]....
        /*0838*/ 	.word	0x00007e50
        /*083c*/ 	.word	0x00000000
        /*0840*/ 	.word	0x000000f0
        /*0844*/ 	.short	0x010a
        /*0846*/ 	.byte	0xff
	.zero		1


	//   ....[116]....
        /*0848*/ 	.word	0x00007ea0
        /*084c*/ 	.word	0x00000000
        /*0850*/ 	.word	0x00000070
        /*0854*/ 	.short	0x010a
        /*0856*/ 	.byte	0xff
	.zero		1


	//   ....[117]....
        /*0858*/ 	.word	0x00007f00
        /*085c*/ 	.word	0x00000000
        /*0860*/ 	.word	0x00000068
        /*0864*/ 	.short	0x010a
        /*0866*/ 	.byte	0xff
	.zero		1


	//   ....[118]....
        /*0868*/ 	.word	0x00007f60
        /*086c*/ 	.word	0x00000000
        /*0870*/ 	.word	0x00000048
        /*0874*/ 	.short	0x010a
        /*0876*/ 	.byte	0xff
	.zero		1


	//   ....[119]....
        /*0878*/ 	.word	0x00007fc0
        /*087c*/ 	.word	0x00000000
        /*0880*/ 	.word	0x00000048
        /*0884*/ 	.short	0x010a
        /*0886*/ 	.byte	0xff
	.zero		1


	//   ....[120]....
        /*0888*/ 	.word	0x00008020
        /*088c*/ 	.word	0x00000000
        /*0890*/ 	.word	0x00000000
        /*0894*/ 	.short	0x010a
        /*0896*/ 	.byte	0xff
	.zero		1


	//   ....[121]....
        /*0898*/ 	.word	0x00008080
        /*089c*/ 	.word	0x00000000
        /*08a0*/ 	.word	0x00000000
        /*08a4*/ 	.short	0x010a
        /*08a6*/ 	.byte	0xff
	.zero		1


	//   ....[122]....
        /*08a8*/ 	.word	0x000080d0
        /*08ac*/ 	.word	0x00000000
        /*08b0*/ 	.word	0x00000070
        /*08b4*/ 	.short	0x010a
        /*08b6*/ 	.byte	0xff
	.zero		1


	//   ....[123]....
        /*08b8*/ 	.word	0x00008120
        /*08bc*/ 	.word	0x00000000
        /*08c0*/ 	.word	0x00000030
        /*08c4*/ 	.short	0x010a
        /*08c6*/ 	.byte	0xff
	.zero		1


	//   ....[124]....
        /*08c8*/ 	.word	0x00008170
        /*08cc*/ 	.word	0x00000051
        /*08d0*/ 	.word	0x00000090
        /*08d4*/ 	.short	0x010a
        /*08d6*/ 	.byte	0xff
	.zero		1


	//   ....[125]....
        /*08d8*/ 	.word	0x000081c0
        /*08dc*/ 	.word	0x00000002
        /*08e0*/ 	.word	0x00000030
        /*08e4*/ 	.short	0x010a
        /*08e6*/ 	.byte	0xff
	.zero		1


	//----- nvinfo : EIATTR_NUM_MBARRIERS
	.align		4
.L_47:
        /*08e8*/ 	.byte	0x03, 0x38
        /*08ea*/ 	.short	0x001f


	//----- nvinfo : EIATTR_EXIT_INSTR_OFFSETS
	.align		4
        /*08ec*/ 	.byte	0x04, 0x1c
        /*08ee*/ 	.short	(.L_49 - .L_48)


	//   ....[0]....
.L_48:
        /*08f0*/ 	.word	0x00002760


	//   ....[1]....
        /*08f4*/ 	.word	0x00002c60


	//   ....[2]....
        /*08f8*/ 	.word	0x00002cc0


	//   ....[3]....
        /*08fc*/ 	.word	0x00004040


	//   ....[4]....
        /*0900*/ 	.word	0x00004fe0


	//   ....[5]....
        /*0904*/ 	.word	0x00005020


	//   ....[6]....
        /*0908*/ 	.word	0x00007620


	//   ....[7]....
        /*090c*/ 	.word	0x000076a0


	//   ....[8]....
        /*0910*/ 	.word	0x000076d0


	//   ....[9]....
        /*0914*/ 	.word	0x00007740


	//----- nvinfo : EIATTR_MAX_THREADS
	.align		4
.L_49:
        /*0918*/ 	.byte	0x04, 0x05
        /*091a*/ 	.short	(.L_51 - .L_50)
.L_50:
        /*091c*/ 	.word	0x00000100
        /*0920*/ 	.word	0x00000001
        /*0924*/ 	.word	0x00000001


	//----- nvinfo : EIATTR_CRS_STACK_SIZE
	.align		4
.L_51:
        /*0928*/ 	.byte	0x04, 0x1e
        /*092a*/ 	.short	(.L_53 - .L_52)
.L_52:
        /*092c*/ 	.word	0x00000000


	//----- nvinfo : EIATTR_CBANK_PARAM_SIZE
	.align		4
.L_53:
        /*0930*/ 	.byte	0x03, 0x19
        /*0932*/ 	.short	0x0800


	//----- nvinfo : EIATTR_PARAM_CBANK
	.align		4
        /*0934*/ 	.byte	0x04, 0x0a
        /*0936*/ 	.short	(.L_55 - .L_54)
	.align		4
.L_54:
        /*0938*/ 	.word	index@(.nv.constant0._ZN7cutlass13device_kernelINS_4gemm6kernel13GemmUniversalIN4cute5tupleIJiiiiEEENS1_10collective13CollectiveMmaINS1_35MainloopSm100TmaUmmaWarpSpecializedILi3ELi2ELi4ENS5_IJNS4_1CILi2EEENSA_ILi1EEESC_EEEEENS5_IJNSA_ILi128EEENSA_ILi64EEENSA_ILi32EEEEEENS_10tfloat32_tENS5_IJlSC_lEEESJ_SK_NS4_8TiledMMAINS4_8MMA_AtomIJNS4_23SM100_MMA_TF32_2x1SM_SSISJ_SJ_fLi128ELi64ELNS4_4UMMA5MajorE0ELSP_0ELNSO_7ScaleInE0ELSQ_0EEEEEENS4_6LayoutINS5_IJSC_SC_SC_EEENS5_IJNSA_ILi0EEESV_SV_EEEEENS5_IJNS4_10UnderscoreESY_SY_EEEEENS4_18SM100_TMA_2SM_LOADENS4_14ComposedLayoutINS4_7SwizzleILi3ELi4ELi3EEENS4_18smem_ptr_flag_bitsILi32EEENST_INS5_IJNSA_ILi8EEESH_EEENS5_IJSH_SC_EEEEEEEvNS4_8identityES11_S1B_vS1C_EENS_8epilogue10collective18CollectiveEpilogueINS1E_23Sm100TmaWarpSpecializedILi3ELi2ELi16ELb1ELb0EEEJNS5_IJSG_SG_SH_EEENS5_IJNST_ISG_SC_EENST_INS5_IJNSA_ILi16EEESB_EEENS5_IJSC_SH_EEEEEEEESJ_SK_SJ_SK_NS1E_6fusion15FusionCallbacksIS1I_NS1Q_17LinearCombinationISJ_fSJ_fLNS_15FloatRoundStyleE2EEES1J_S1P_JEEENS4_5SM1004TMEM4LOAD26SM100_TMEM_LOAD_32dp32b16xENS4_13SM90_TMA_LOADENS12_INS13_ILi2ELi4ELi3EEES16_NST_INS5_IJS17_S1L_EEENS5_IJS1L_SC_EEEEEEENS4_39AutoVectorizingCopyWithAssumedAlignmentILi128EEENS4_14SM90_TMA_STOREES25_S27_S27_EEEvvEEEEvNT_6ParamsE)
        /*093c*/ 	.short	0x0380
        /*093e*/ 	.short	0x0800


	//----- nvinfo : EIATTR_SW_WAR
	.align		4
.L_55:
        /*0940*/ 	.byte	0x04, 0x36
        /*0942*/ 	.short	(.L_57 - .L_56)
.L_56:
        /*0944*/ 	.word	0x00000008
.L_57:


//--------------------- .nv.callgraph             --------------------------
	.section	.nv.callgraph,"",@"SHT_CUDA_CALLGRAPH"
	.align	4
	.sectionentsize	8
	.align		4
        /*0000*/ 	.word	0x00000000
	.align		4
        /*0004*/ 	.word	0xffffffff
	.align		4
        /*0008*/ 	.word	index@(_ZN7cutlass13device_kernelINS_4gemm6kernel13GemmUniversalIN4cute5tupleIJiiiiEEENS1_10collective13CollectiveMmaINS1_35MainloopSm100TmaUmmaWarpSpecializedILi3ELi2ELi4ENS5_IJNS4_1CILi2EEENSA_ILi1EEESC_EEEEENS5_IJNSA_ILi128EEENSA_ILi64EEENSA_ILi32EEEEEENS_10tfloat32_tENS5_IJlSC_lEEESJ_SK_NS4_8TiledMMAINS4_8MMA_AtomIJNS4_23SM100_MMA_TF32_2x1SM_SSISJ_SJ_fLi128ELi64ELNS4_4UMMA5MajorE0ELSP_0ELNSO_7ScaleInE0ELSQ_0EEEEEENS4_6LayoutINS5_IJSC_SC_SC_EEENS5_IJNSA_ILi0EEESV_SV_EEEEENS5_IJNS4_10UnderscoreESY_SY_EEEEENS4_18SM100_TMA_2SM_LOADENS4_14ComposedLayoutINS4_7SwizzleILi3ELi4ELi3EEENS4_18smem_ptr_flag_bitsILi32EEENST_INS5_IJNSA_ILi8EEESH_EEENS5_IJSH_SC_EEEEEEEvNS4_8identityES11_S1B_vS1C_EENS_8epilogue10collective18CollectiveEpilogueINS1E_23Sm100TmaWarpSpecializedILi3ELi2ELi16ELb1ELb0EEEJNS5_IJSG_SG_SH_EEENS5_IJNST_ISG_SC_EENST_INS5_IJNSA_ILi16EEESB_EEENS5_IJSC_SH_EEEEEEEESJ_SK_SJ_SK_NS1E_6fusion15FusionCallbacksIS1I_NS1Q_17LinearCombinationISJ_fSJ_fLNS_15FloatRoundStyleE2EEES1J_S1P_JEEENS4_5SM1004TMEM4LOAD26SM100_TMEM_LOAD_32dp32b16xENS4_13SM90_TMA_LOADENS12_INS13_ILi2ELi4ELi3EEES16_NST_INS5_IJS17_S1L_EEENS5_IJS1L_SC_EEEEEEENS4_39AutoVectorizingCopyWithAssumedAlignmentILi128EEENS4_14SM90_TMA_STOREES25_S27_S27_EEEvvEEEEvNT_6ParamsE)
	.align		4
        /*000c*/ 	.word	index@(__assertfail)
	.align		4
        /*0010*/ 	.word	0x00000000
	.align		4
        /*0014*/ 	.word	0xfffffffe
	.align		4
        /*0018*/ 	.word	0x00000000
	.align		4
        /*001c*/ 	.word	0xfffffffd
	.align		4
        /*0020*/ 	.word	0x00000000
	.align		4
        /*0024*/ 	.word	0xfffffffc


//--------------------- .nv.constant4             --------------------------
	.section	.nv.constant4,"a",@progbits
	.align	8
	.align		8
.nv.constant4:
        /*0000*/ 	.dword	__assertfail
	.align		8
        /*0008*/ 	.dword	__unnamed_1
	.align		8
        /*0010*/ 	.dword	__unnamed_2
	.align		8
        /*0018*/ 	.dword	_ZN40_INTERNAL_384835dc_4_k_cu_b03b4ff6_104494cuda3std3__45__cpo5beginE
	.align		8
        /*0020*/ 	.dword	_ZN40_INTERNAL_384835dc_4_k_cu_b03b4ff6_104494cuda3std3__45__cpo3endE
	.align		8
        /*0028*/ 	.dword	_ZN40_INTERNAL_384835dc_4_k_cu_b03b4ff6_104494cuda3std3__45__cpo6cbeginE
	.align		8
        /*0030*/ 	.dword	_ZN40_INTERNAL_384835dc_4_k_cu_b03b4ff6_104494cuda3std3__45__cpo4cendE
	.align		8
        /*0038*/ 	.dword	_ZN40_INTERNAL_384835dc_4_k_cu_b03b4ff6_104494cuda3std3__442_GLOBAL__N__384835dc_4_k_cu_b03b4ff6_104496ignoreE
	.align		8
        /*0040*/ 	.dword	_ZN40_INTERNAL_384835dc_4_k_cu_b03b4ff6_104494cuda3std3__419piecewise_constructE
	.align		8
        /*0048*/ 	.dword	_ZN40_INTERNAL_384835dc_4_k_cu_b03b4ff6_104494cuda3std3__48in_placeE
	.align		8
        /*0050*/ 	.dword	_ZN40_INTERNAL_384835dc_4_k_cu_b03b4ff6_104494cuda3std6ranges3__45__cpo4swapE
	.align		8
        /*0058*/ 	.dword	_ZN40_INTERNAL_384835dc_4_k_cu_b03b4ff6_104494cuda3std6ranges3__45__cpo9iter_moveE
	.align		8
        /*0060*/ 	.dword	_ZN40_INTERNAL_384835dc_4_k_cu_b03b4ff6_104494cute7productE
	.align		8
        /*0068*/ 	.dword	_ZN40_INTERNAL_384835dc_4_k_cu_b03b4ff6_104494cute1_E
	.align		8
        /*0070*/ 	.dword	$str$25
	.align		8
        /*0078*/ 	.dword	$str$26
	.align		8
        /*0080*/ 	.dword	$str$27
	.align		8
        /*0088*/ 	.dword	$str$28


//--------------------- .text._ZN7cutlass13device_kernelINS_4gemm6kernel13GemmUniversalIN4cute5tupleIJiiiiEEENS1_10collective13CollectiveMmaINS1_35MainloopSm100TmaUmmaWarpSpecializedILi3ELi2ELi4ENS5_IJNS4_1CILi2EEENSA_ILi1EEESC_EEEEENS5_IJNSA_ILi128EEENSA_ILi64EEENSA_ILi32EEEEEENS_10tfloat32_tENS5_IJlSC_lEEESJ_SK_NS4_8TiledMMAINS4_8MMA_AtomIJNS4_23SM100_MMA_TF32_2x1SM_SSISJ_SJ_fLi128ELi64ELNS4_4UMMA5MajorE0ELSP_0ELNSO_7ScaleInE0ELSQ_0EEEEEENS4_6LayoutINS5_IJSC_SC_SC_EEENS5_IJNSA_ILi0EEESV_SV_EEEEENS5_IJNS4_10UnderscoreESY_SY_EEEEENS4_18SM100_TMA_2SM_LOADENS4_14ComposedLayoutINS4_7SwizzleILi3ELi4ELi3EEENS4_18smem_ptr_flag_bitsILi32EEENST_INS5_IJNSA_ILi8EEESH_EEENS5_IJSH_SC_EEEEEEEvNS4_8identityES11_S1B_vS1C_EENS_8epilogue10collective18CollectiveEpilogueINS1E_23Sm100TmaWarpSpecializedILi3ELi2ELi16ELb1ELb0EEEJNS5_IJSG_SG_SH_EEENS5_IJNST_ISG_SC_EENST_INS5_IJNSA_ILi16EEESB_EEENS5_IJSC_SH_EEEEEEEESJ_SK_SJ_SK_NS1E_6fusion15FusionCallbacksIS1I_NS1Q_17LinearCombinationISJ_fSJ_fLNS_15FloatRoundStyleE2EEES1J_S1P_JEEENS4_5SM1004TMEM4LOAD26SM100_TMEM_LOAD_32dp32b16xENS4_13SM90_TMA_LOADENS12_INS13_ILi2ELi4ELi3EEES16_NST_INS5_IJS17_S1L_EEENS5_IJS1L_SC_EEEEEEENS4_39AutoVectorizingCopyWithAssumedAlignmentILi128EEENS4_14SM90_TMA_STOREES25_S27_S27_EEEvvEEEEvNT_6ParamsE --------------------------
	.section	.text._ZN7cutlass13device_kernelINS_4gemm6kernel13GemmUniversalIN4cute5tupleIJiiiiEEENS1_10collective13CollectiveMmaINS1_35MainloopSm100TmaUmmaWarpSpecializedILi3ELi2ELi4ENS5_IJNS4_1CILi2EEENSA_ILi1EEESC_EEEEENS5_IJNSA_ILi128EEENSA_ILi64EEENSA_ILi32EEEEEENS_10tfloat32_tENS5_IJlSC_lEEESJ_SK_NS4_8TiledMMAINS4_8MMA_AtomIJNS4_23SM100_MMA_TF32_2x1SM_SSISJ_SJ_fLi128ELi64ELNS4_4UMMA5MajorE0ELSP_0ELNSO_7ScaleInE0ELSQ_0EEEEEENS4_6LayoutINS5_IJSC_SC_SC_EEENS5_IJNSA_ILi0EEESV_SV_EEEEENS5_IJNS4_10UnderscoreESY_SY_EEEEENS4_18SM100_TMA_2SM_LOADENS4_14ComposedLayoutINS4_7SwizzleILi3ELi4ELi3EEENS4_18smem_ptr_flag_bitsILi32EEENST_INS5_IJNSA_ILi8EEESH_EEENS5_IJSH_SC_EEEEEEEvNS4_8identityES11_S1B_vS1C_EENS_8epilogue10collective18CollectiveEpilogueINS1E_23Sm100TmaWarpSpecializedILi3ELi2ELi16ELb1ELb0EEEJNS5_IJSG_SG_SH_EEENS5_IJNST_ISG_SC_EENST_INS5_IJNSA_ILi16EEESB_EEENS5_IJSC_SH_EEEEEEEESJ_SK_SJ_SK_NS1E_6fusion15FusionCallbacksIS1I_NS1Q_17LinearCombinationISJ_fSJ_fLNS_15FloatRoundStyleE2EEES1J_S1P_JEEENS4_5SM1004TMEM4LOAD26SM100_TMEM_LOAD_32dp32b16xENS4_13SM90_TMA_LOADENS12_INS13_ILi2ELi4ELi3EEES16_NST_INS5_IJS17_S1L_EEENS5_IJS1L_SC_EEEEEEENS4_39AutoVectorizingCopyWithAssumedAlignmentILi128EEENS4_14SM90_TMA_STOREES25_S27_S27_EEEvvEEEEvNT_6ParamsE,"ax",@progbits
	.align	128
.text._ZN7cutlass13device_kernelINS_4gemm6kernel13GemmUniversalIN4cute5tupleIJiiiiEEENS1_10collective13CollectiveMmaINS1_35MainloopSm100TmaUmmaWarpSpecializedILi3ELi2ELi4ENS5_IJNS4_1CILi2EEENSA_ILi1EEESC_EEEEENS5_IJNSA_ILi128EEENSA_ILi64EEENSA_ILi32EEEEEENS_10tfloat32_tENS5_IJlSC_lEEESJ_SK_NS4_8TiledMMAINS4_8MMA_AtomIJNS4_23SM100_MMA_TF32_2x1SM_SSISJ_SJ_fLi128ELi64ELNS4_4UMMA5MajorE0ELSP_0ELNSO_7ScaleInE0ELSQ_0EEEEEENS4_6LayoutINS5_IJSC_SC_SC_EEENS5_IJNSA_ILi0EEESV_SV_EEEEENS5_IJNS4_10UnderscoreESY_SY_EEEEENS4_18SM100_TMA_2SM_LOADENS4_14ComposedLayoutINS4_7SwizzleILi3ELi4ELi3EEENS4_18smem_ptr_flag_bitsILi32EEENST_INS5_IJNSA_ILi8EEESH_EEENS5_IJSH_SC_EEEEEEEvNS4_8identityES11_S1B_vS1C_EENS_8epilogue10collective18CollectiveEpilogueINS1E_23Sm100TmaWarpSpecializedILi3ELi2ELi16ELb1ELb0EEEJNS5_IJSG_SG_SH_EEENS5_IJNST_ISG_SC_EENST_INS5_IJNSA_ILi16EEESB_EEENS5_IJSC_SH_EEEEEEEESJ_SK_SJ_SK_NS1E_6fusion15FusionCallbacksIS1I_NS1Q_17LinearCombinationISJ_fSJ_fLNS_15FloatRoundStyleE2EEES1J_S1P_JEEENS4_5SM1004TMEM4LOAD26SM100_TMEM_LOAD_32dp32b16xENS4_13SM90_TMA_LOADENS12_INS13_ILi2ELi4ELi3EEES16_NST_INS5_IJS17_S1L_EEENS5_IJS1L_SC_EEEEEEENS4_39AutoVectorizingCopyWithAssumedAlignmentILi128EEENS4_14SM90_TMA_STOREES25_S27_S27_EEEvvEEEEvNT_6ParamsE:
        .type           _ZN7cutlass13device_kernelINS_4gemm6kernel13GemmUniversalIN4cute5tupleIJiiiiEEENS1_10collective13CollectiveMmaINS1_35MainloopSm100TmaUmmaWarpSpecializedILi3ELi2ELi4ENS5_IJNS4_1CILi2EEENSA_ILi1EEESC_EEEEENS5_IJNSA_ILi128EEENSA_ILi64EEENSA_ILi32EEEEEENS_10tfloat32_tENS5_IJlSC_lEEESJ_SK_NS4_8TiledMMAINS4_8MMA_AtomIJNS4_23SM100_MMA_TF32_2x1SM_SSISJ_SJ_fLi128ELi64ELNS4_4UMMA5MajorE0ELSP_0ELNSO_7ScaleInE0ELSQ_0EEEEEENS4_6LayoutINS5_IJSC_SC_SC_EEENS5_IJNSA_ILi0EEESV_SV_EEEEENS5_IJNS4_10UnderscoreESY_SY_EEEEENS4_18SM100_TMA_2SM_LOADENS4_14ComposedLayoutINS4_7SwizzleILi3ELi4ELi3EEENS4_18smem_ptr_flag_bitsILi32EEENST_INS5_IJNSA_ILi8EEESH_EEENS5_IJSH_SC_EEEEEEEvNS4_8identityES11_S1B_vS1C_EENS_8epilogue10collective18CollectiveEpilogueINS1E_23Sm100TmaWarpSpecializedILi3ELi2ELi16ELb1ELb0EEEJNS5_IJSG_SG_SH_EEENS5_IJNST_ISG_SC_EENST_INS5_IJNSA_ILi16EEESB_EEENS5_IJSC_SH_EEEEEEEESJ_SK_SJ_SK_NS1E_6fusion15FusionCallbacksIS1I_NS1Q_17LinearCombinationISJ_fSJ_fLNS_15FloatRoundStyleE2EEES1J_S1P_JEEENS4_5SM1004TMEM4LOAD26SM100_TMEM_LOAD_32dp32b16xENS4_13SM90_TMA_LOADENS12_INS13_ILi2ELi4ELi3EEES16_NST_INS5_IJS17_S1L_EEENS5_IJS1L_SC_EEEEEEENS4_39AutoVectorizingCopyWithAssumedAlignmentILi128EEENS4_14SM90_TMA_STOREES25_S27_S27_EEEvvEEEEvNT_6ParamsE,@function
        .size           _ZN7cutlass13device_kernelINS_4gemm6kernel13GemmUniversalIN4cute5tupleIJiiiiEEENS1_10collective13CollectiveMmaINS1_35MainloopSm100TmaUmmaWarpSpecializedILi3ELi2ELi4ENS5_IJNS4_1CILi2EEENSA_ILi1EEESC_EEEEENS5_IJNSA_ILi128EEENSA_ILi64EEENSA_ILi32EEEEEENS_10tfloat32_tENS5_IJlSC_lEEESJ_SK_NS4_8TiledMMAINS4_8MMA_AtomIJNS4_23SM100_MMA_TF32_2x1SM_SSISJ_SJ_fLi128ELi64ELNS4_4UMMA5MajorE0ELSP_0ELNSO_7ScaleInE0ELSQ_0EEEEEENS4_6LayoutINS5_IJSC_SC_SC_EEENS5_IJNSA_ILi0EEESV_SV_EEEEENS5_IJNS4_10UnderscoreESY_SY_EEEEENS4_18SM100_TMA_2SM_LOADENS4_14ComposedLayoutINS4_7SwizzleILi3ELi4ELi3EEENS4_18smem_ptr_flag_bitsILi32EEENST_INS5_IJNSA_ILi8EEESH_EEENS5_IJSH_SC_EEEEEEEvNS4_8identityES11_S1B_vS1C_EENS_8epilogue10collective18CollectiveEpilogueINS1E_23Sm100TmaWarpSpecializedILi3ELi2ELi16ELb1ELb0EEEJNS5_IJSG_SG_SH_EEENS5_IJNST_ISG_SC_EENST_INS5_IJNSA_ILi16EEESB_EEENS5_IJSC_SH_EEEEEEEESJ_SK_SJ_SK_NS1E_6fusion15FusionCallbacksIS1I_NS1Q_17LinearCombinationISJ_fSJ_fLNS_15FloatRoundStyleE2EEES1J_S1P_JEEENS4_5SM1004TMEM4LOAD26SM100_TMEM_LOAD_32dp32b16xENS4_13SM90_TMA_LOADENS12_INS13_ILi2ELi4ELi3EEES16_NST_INS5_IJS17_S1L_EEENS5_IJS1L_SC_EEEEEEENS4_39AutoVectorizingCopyWithAssumedAlignmentILi128EEENS4_14SM90_TMA_STOREES25_S27_S27_EEEvvEEEEvNT_6ParamsE,(.L_x_172 - _ZN7cutlass13device_kernelINS_4gemm6kernel13GemmUniversalIN4cute5tupleIJiiiiEEENS1_10collective13CollectiveMmaINS1_35MainloopSm100TmaUmmaWarpSpecializedILi3ELi2ELi4ENS5_IJNS4_1CILi2EEENSA_ILi1EEESC_EEEEENS5_IJNSA_ILi128EEENSA_ILi64EEENSA_ILi32EEEEEENS_10tfloat32_tENS5_IJlSC_lEEESJ_SK_NS4_8TiledMMAINS4_8MMA_AtomIJNS4_23SM100_MMA_TF32_2x1SM_SSISJ_SJ_fLi128ELi64ELNS4_4UMMA5MajorE0ELSP_0ELNSO_7ScaleInE0ELSQ_0EEEEEENS4_6LayoutINS5_IJSC_SC_SC_EEENS5_IJNSA_ILi0EEESV_SV_EEEEENS5_IJNS4_10UnderscoreESY_SY_EEEEENS4_18SM100_TMA_2SM_LOADENS4_14ComposedLayoutINS4_7SwizzleILi3ELi4ELi3EEENS4_18smem_ptr_flag_bitsILi32EEENST_INS5_IJNSA_ILi8EEESH_EEENS5_IJSH_SC_EEEEEEEvNS4_8identityES11_S1B_vS1C_EENS_8epilogue10collective18CollectiveEpilogueINS1E_23Sm100TmaWarpSpecializedILi3ELi2ELi16ELb1ELb0EEEJNS5_IJSG_SG_SH_EEENS5_IJNST_ISG_SC_EENST_INS5_IJNSA_ILi16EEESB_EEENS5_IJSC_SH_EEEEEEEESJ_SK_SJ_SK_NS1E_6fusion15FusionCallbacksIS1I_NS1Q_17LinearCombinationISJ_fSJ_fLNS_15FloatRoundStyleE2EEES1J_S1P_JEEENS4_5SM1004TMEM4LOAD26SM100_TMEM_LOAD_32dp32b16xENS4_13SM90_TMA_LOADENS12_INS13_ILi2ELi4ELi3EEES16_NST_INS5_IJS17_S1L_EEENS5_IJS1L_SC_EEEEEEENS4_39AutoVectorizingCopyWithAssumedAlignmentILi128EEENS4_14SM90_TMA_STOREES25_S27_S27_EEEvvEEEEvNT_6ParamsE)
        .other          _ZN7cutlass13device_kernelINS_4gemm6kernel13GemmUniversalIN4cute5tupleIJiiiiEEENS1_10collective13CollectiveMmaINS1_35MainloopSm100TmaUmmaWarpSpecializedILi3ELi2ELi4ENS5_IJNS4_1CILi2EEENSA_ILi1EEESC_EEEEENS5_IJNSA_ILi128EEENSA_ILi64EEENSA_ILi32EEEEEENS_10tfloat32_tENS5_IJlSC_lEEESJ_SK_NS4_8TiledMMAINS4_8MMA_AtomIJNS4_23SM100_MMA_TF32_2x1SM_SSISJ_SJ_fLi128ELi64ELNS4_4UMMA5MajorE0ELSP_0ELNSO_7ScaleInE0ELSQ_0EEEEEENS4_6LayoutINS5_IJSC_SC_SC_EEENS5_IJNSA_ILi0EEESV_SV_EEEEENS5_IJNS4_10UnderscoreESY_SY_EEEEENS4_18SM100_TMA_2SM_LOADENS4_14ComposedLayoutINS4_7SwizzleILi3ELi4ELi3EEENS4_18smem_ptr_flag_bitsILi32EEENST_INS5_IJNSA_ILi8EEESH_EEENS5_IJSH_SC_EEEEEEEvNS4_8identityES11_S1B_vS1C_EENS_8epilogue10collective18CollectiveEpilogueINS1E_23Sm100TmaWarpSpecializedILi3ELi2ELi16ELb1ELb0EEEJNS5_IJSG_SG_SH_EEENS5_IJNST_ISG_SC_EENST_INS5_IJNSA_ILi16EEESB_EEENS5_IJSC_SH_EEEEEEEESJ_SK_SJ_SK_NS1E_6fusion15FusionCallbacksIS1I_NS1Q_17LinearCombinationISJ_fSJ_fLNS_15FloatRoundStyleE2EEES1J_S1P_JEEENS4_5SM1004TMEM4LOAD26SM100_TMEM_LOAD_32dp32b16xENS4_13SM90_TMA_LOADENS12_INS13_ILi2ELi4ELi3EEES16_NST_INS5_IJS17_S1L_EEENS5_IJS1L_SC_EEEEEEENS4_39AutoVectorizingCopyWithAssumedAlignmentILi128EEENS4_14SM90_TMA_STOREES25_S27_S27_EEEvvEEEEvNT_6ParamsE,@"STO_CUDA_ENTRY STV_DEFAULT"
_ZN7cutlass13device_kernelINS_4gemm6kernel13GemmUniversalIN4cute5tupleIJiiiiEEENS1_10collective13CollectiveMmaINS1_35MainloopSm100TmaUmmaWarpSpecializedILi3ELi2ELi4ENS5_IJNS4_1CILi2EEENSA_ILi1EEESC_EEEEENS5_IJNSA_ILi128EEENSA_ILi64EEENSA_ILi32EEEEEENS_10tfloat32_tENS5_IJlSC_lEEESJ_SK_NS4_8TiledMMAINS4_8MMA_AtomIJNS4_23SM100_MMA_TF32_2x1SM_SSISJ_SJ_fLi128ELi64ELNS4_4UMMA5MajorE0ELSP_0ELNSO_7ScaleInE0ELSQ_0EEEEEENS4_6LayoutINS5_IJSC_SC_SC_EEENS5_IJNSA_ILi0EEESV_SV_EEEEENS5_IJNS4_10UnderscoreESY_SY_EEEEENS4_18SM100_TMA_2SM_LOADENS4_14ComposedLayoutINS4_7SwizzleILi3ELi4ELi3EEENS4_18smem_ptr_flag_bitsILi32EEENST_INS5_IJNSA_ILi8EEESH_EEENS5_IJSH_SC_EEEEEEEvNS4_8identityES11_S1B_vS1C_EENS_8epilogue10collective18CollectiveEpilogueINS1E_23Sm100TmaWarpSpecializedILi3ELi2ELi16ELb1ELb0EEEJNS5_IJSG_SG_SH_EEENS5_IJNST_ISG_SC_EENST_INS5_IJNSA_ILi16EEESB_EEENS5_IJSC_SH_EEEEEEEESJ_SK_SJ_SK_NS1E_6fusion15FusionCallbacksIS1I_NS1Q_17LinearCombinationISJ_fSJ_fLNS_15FloatRoundStyleE2EEES1J_S1P_JEEENS4_5SM1004TMEM4LOAD26SM100_TMEM_LOAD_32dp32b16xENS4_13SM90_TMA_LOADENS12_INS13_ILi2ELi4ELi3EEES16_NST_INS5_IJS17_S1L_EEENS5_IJS1L_SC_EEEEEEENS4_39AutoVectorizingCopyWithAssumedAlignmentILi128EEENS4_14SM90_TMA_STOREES25_S27_S27_EEEvvEEEEvNT_6ParamsE:
[----:B------:R-:W1:Y:S01]  /*0000*/  LDC R1, c[0x0][0x37c] ;  /* 0x0000df00ff017b82 */ /* 0x000e620000000800 */
[----:B------:R-:W2:Y:S01]  /*0010*/  S2R R69, SR_TID.X ;  /* 0x0000000000457919 */ /* 0x000ea20000002100 */
[----:B------:R-:W3:Y:S06]  /*0020*/  LDCU.64 UR6, c[0x0][0x890] ;  /* 0x00011200ff0677ac */ /* 0x000eec0008000a00 */
[----:B------:R-:W4:Y:S01]  /*0030*/  S2UR UR37, SR_CgaCtaId ;  /* 0x00000000002579c3 */ /* 0x000f220000008800 */
[----:B------:R-:W-:Y:S02]  /*0040*/  PRMT R64, RZ, 0x7610, R64 ;  /* 0x00007610ff407816 */ /* 0x000fe40000000040 */
[----:B------:R-:W-:Y:S01]  /*0050*/  ELECT P1, URZ, PT ;  /* 0x0000000000ff782f */ /* 0x000fe20003820000 */
[----:B------:R-:W1:Y:S01]  /*0060*/  LDCU.64 UR46, c[0x0][0x358] ;  /* 0x00006b00ff2e77ac */ /* 0x000e620008000a00 */
[----:B---3--:R-:W-:-:S04]  /*0070*/  UISETP.NE.U32.AND UP0, UPT, UR6, URZ, UPT ;  /* 0x000000ff0600728c */ /* 0x008fc8000bf05070 */
[----:B------:R-:W-:Y:S02]  /*0080*/  UISETP.NE.AND.EX UP0, UPT, UR7, URZ, UPT, UP0 ;  /* 0x000000ff0700728c */ /* 0x000fe4000bf05300 */
[----:B----4-:R-:W-:Y:S02]  /*0090*/  ULOP3.LUT UR5, UR37, 0x1, URZ, 0xc0, !UPT ;  /* 0x0000000125057892 */ /* 0x010fe4000f8ec0ff */
[----:B------:R-:W-:Y:S01]  /*00a0*/  ULOP3.LUT UR4, UR37, 0x1, URZ, 0x3c, !UPT ;  /* 0x0000000125047892 */ /* 0x000fe2000f8e3cff */
[----:B--2---:R-:W-:-:S05]  /*00b0*/  SHF.R.U32.HI R68, RZ, 0x5, R69 ;  /* 0x00000005ff447819 */ /* 0x004fca0000011645 */
[----:B------:R-:W2:Y:S02]  /*00c0*/  SHFL.IDX PT, R0, R68, RZ, 0x1f ;  /* 0x00001fff44007589 */ /* 0x000ea400000e0000 */
[----:B--2---:R-:W-:Y:S01]  /*00d0*/  R2UR UR10, R0 ;  /* 0x00000000000a72ca */ /* 0x004fe200000e0000 */
[----:B-1----:R-:W-:-:S14]  /*00e0*/  BRA.U UP0, `(.L_x_0) ;  /* 0x00000001002c7547 */ /* 0x002fdc000b800000 */
[----:B------:R-:W1:Y:S02]  /*00f0*/  LDCU.64 UR8, c[0x0][0x888] ;  /* 0x00011100ff0877ac */ /* 0x000e640008000a00 */
[----:B-1----:R-:W-:-:S04]  /*0100*/  UISETP.NE.U32.AND UP0, UPT, UR8, URZ, UPT ;  /* 0x000000ff0800728c */ /* 0x002fc8000bf05070 */
[----:B------:R-:W-:-:S09]  /*0110*/  UISETP.NE.AND.EX UP0, UPT, UR9, URZ, UPT, UP0 ;  /* 0x000000ff0900728c */ /* 0x000fd2000bf05300 */
[----:B------:R-:W-:Y:S05]  /*0120*/  BRA.U !UP0, `(.L_x_1) ;  /* 0x0000000108107547 */ /* 0x000fea000b800000 */
[----:B------:R-:W1:Y:S02]  /*0130*/  LDC.64 R2, c[0x0][0x888] ;  /* 0x00022200ff027b82 */ /* 0x000e640000000a00 */
[----:B-1----:R1:W5:Y:S01]  /*0140*/  LDG.E R35, desc[UR46][R2.64] ;  /* 0x0000002e02237981 */ /* 0x002362000c1e1900 */
[----:B------:R-:W-:Y:S01]  /*0150*/  HFMA2 R64, -RZ, RZ, 0, 5.9604644775390625e-08 ;  /* 0x00000001ff407431 */ /* 0x000fe200000001ff */
[----:B------:R-:W-:Y:S05]  /*0160*/  BRA `(.L_x_0) ;  /* 0x00000000000c7947 */ /* 0x000fea0003800000 */
.L_x_1:
[----:B------:R-:W1:Y:S01]  /*0170*/  LDCU UR8, c[0x0][0x880] ;  /* 0x00011000ff0877ac */ /* 0x000e620008000800 */
[----:B------:R-:W-:Y:S01]  /*0180*/  HFMA2 R64, -RZ, RZ, 0, 5.9604644775390625e-08 ;  /* 0x00000001ff407431 */ /* 0x000fe200000001ff */
[----:B-1----:R-:W-:-:S07]  /*0190*/  MOV R35, UR8 ;  /* 0x0000000800237c02 */ /* 0x002fce0008000f00 */
.L_x_0:
[----:B------:R-:W2:Y:S02]  /*01a0*/  LDCU.64 UR8, c[0x0][0x8b0] ;  /* 0x00011600ff0877ac */ /* 0x000ea40008000a00 */
[----:B--2---:R-:W-:-:S04]  /*01b0*/  UISETP.NE.U32.AND UP0, UPT, UR8, URZ, UPT ;  /* 0x000000ff0800728c */ /* 0x004fc8000bf05070 */
[----:B------:R-:W-:-:S09]  /*01c0*/  UISETP.NE.AND.EX UP0, UPT, UR9, URZ, UPT, UP0 ;  /* 0x000000ff0900728c */ /* 0x000fd2000bf05300 */
[----:B------:R-:W-:Y:S05]  /*01d0*/  BRA.U UP0, `(.L_x_2) ;  /* 0x0000000100247547 */ /* 0x000fea000b800000 */
[----:B------:R-:W2:Y:S02]  /*01e0*/  LDCU.64 UR8, c[0x0][0x8a8] ;  /* 0x00011500ff0877ac */ /* 0x000ea40008000a00 */
[----:B--2---:R-:W-:-:S04]  /*01f0*/  UISETP.NE.U32.AND UP0, UPT, UR8, URZ, UPT ;  /* 0x000000ff0800728c */ /* 0x004fc8000bf05070 */
[----:B------:R-:W-:-:S09]  /*0200*/  UISETP.NE.AND.EX UP0, UPT, UR9, URZ, UPT, UP0 ;  /* 0x000000ff0900728c */ /* 0x000fd2000bf05300 */
[----:B------:R-:W-:Y:S05]  /*0210*/  BRA.U !UP0, `(.L_x_3) ;  /* 0x00000001080c7547 */ /* 0x000fea000b800000 */
[----:B-1----:R-:W1:Y:S02]  /*0220*/  LDC.64 R2, c[0x0][0x8a8] ;  /* 0x00022a00ff027b82 */ /* 0x002e640000000a00 */
[----:B-1----:R2:W5:Y:S01]  /*0230*/  LDG.E R33, desc[UR46][R2.64] ;  /* 0x0000002e02217981 */ /* 0x002562000c1e1900 */
[----:B------:R-:W-:Y:S05]  /*0240*/  BRA `(.L_x_2) ;  /* 0x0000000000087947 */ /* 0x000fea0003800000 */
.L_x_3:
[----:B------:R-:W2:Y:S02]  /*0250*/  LDCU UR8, c[0x0][0x8a0] ;  /* 0x00011400ff0877ac */ /* 0x000ea40008000800 */
[----:B--2---:R-:W-:Y:S02]  /*0260*/  MOV R33, UR8 ;  /* 0x0000000800217c02 */ /* 0x004fe40008000f00 */
.L_x_2:
[----:B------:R-:W-:Y:S01]  /*0270*/  IMAD.U32 R0, RZ, RZ, UR10 ;  /* 0x0000000aff007e24 */ /* 0x000fe2000f8e00ff */
[----:B------:R-:W-:Y:S04]  /*0280*/  BSSY.RECONVERGENT B0, `(.L_x_4) ;  /* 0x000000c000007945 */ /* 0x000fe80003800200 */
[C---:B------:R-:W-:Y:S02]  /*0290*/  ISETP.NE.OR P2, PT, R0.reuse, 0x1, !P1 ;  /* 0x000000010000780c */ /* 0x040fe40004f45670 */
[----:B------:R-:W-:-:S11]  /*02a0*/  ISETP.NE.OR P0, PT, R0, 0x3, !P1 ;  /* 0x000000030000780c */ /* 0x000fd60004f05670 */
[----:B------:R-:W-:Y:S05]  /*02b0*/  @P2 BRA `(.L_x_5) ;  /* 0x0000000000202947 */ /* 0x000fea0003800000 */
[----:B------:R-:W3:Y:S02]  /*02c0*/  LDCU.64 UR8, c[0x0][0x348] ;  /* 0x00006900ff0877ac */ /* 0x000ee40008000a00 */
[----:B---3--:R-:W-:Y:S02]  /*02d0*/  UIADD3 UR12, UP1, UPT, UR8, 0x80, URZ ;  /* 0x00000080080c7890 */ /* 0x008fe4000ff3e0ff */
[----:B------:R-:W-:Y:S02]  /*02e0*/  UIADD3 UR8, UP0, UPT, UR8, 0x180, URZ ;  /* 0x0000018008087890 */ /* 0x000fe4000ff1e0ff */
[----:B------:R-:W-:Y:S02]  /*02f0*/  UIADD3.X UR13, UPT, UPT, URZ, UR9, URZ, UP1, !UPT ;  /* 0x00000009ff0d7290 */ /* 0x000fe40008ffe4ff */
[----:B------:R-:W-:-:S07]  /*0300*/  UIADD3.X UR9, UPT, UPT, URZ, UR9, URZ, UP0, !UPT ;  /* 0x00000009ff097290 */ /* 0x000fce00087fe4ff */
[----:B------:R3:W-:Y:S02]  /*0310*/  UTMACCTL.PF [UR12] ;  /* 0x000000000c0079b9 */ /* 0x0007e40008040000 */
[----:B------:R3:W-:Y:S02]  /*0320*/  UTMACCTL.PF [UR8] ;  /* 0x00000000080079b9 */ /* 0x0007e40008040000 */
[----:B---3--:R-:W-:Y:S01]  /*0330*/  NOP ;  /* 0x0000000000007918 */ /* 0x008fe20000000000 */
.L_x_5:
[----:B------:R-:W-:Y:S05]  /*0340*/  BSYNC.RECONVERGENT B0 ;  /* 0x0000000000007941 */ /* 0x000fea0003800200 */
.L_x_4:
[----:B------:R-:W-:Y:S04]  /*0350*/  BSSY.RECONVERGENT B0, `(.L_x_6) ;  /* 0x000000a000007945 */ /* 0x000fe80003800200 */
        /* <DEDUP_REMOVED lines=9> */
.L_x_7:
[----:B------:R-:W-:Y:S05]  /*03f0*/  BSYNC.RECONVERGENT B0 ;  /* 0x0000000000007941 */ /* 0x000fea0003800200 */
.L_x_6:
[----:B------:R-:W3:Y:S01]  /*0400*/  LDCU.64 UR8, c[0x0][0x888] ;  /* 0x00011100ff0877ac */ /* 0x000ee20008000a00 */
[----:B------:R-:W-:Y:S02]  /*0410*/  UISETP.EQ.U32.AND UP1, UPT, UR6, URZ, UPT ;  /* 0x000000ff0600728c */ /* 0x000fe4000bf22070 */
[----:B------:R-:W-:Y:S02]  /*0420*/  UPLOP3.LUT UP5, UPT, UPT, UPT, UPT, 0x80, 0x8 ;  /* 0x000000000008789c */ /* 0x000fe40003faf070 */
[----:B---3--:R-:W-:-:S04]  /*0430*/  UISETP.NE.U32.AND UP0, UPT, UR8, URZ, UPT ;  /* 0x000000ff0800728c */ /* 0x008fc8000bf05070 */
[----:B------:R-:W-:-:S04]  /*0440*/  UISETP.NE.AND.EX UP0, UPT, UR9, URZ, UPT, UP0 ;  /* 0x000000ff0900728c */ /* 0x000fc8000bf05300 */
[----:B------:R-:W-:-:S04]  /*0450*/  UISETP.EQ.OR.EX UP2, UPT, UR7, URZ, !UP0, UP1 ;  /* 0x000000ff0700728c */ /* 0x000fc8000c742710 */
[----:B------:R-:W-:-:S05]  /*0460*/  UP2UR UR53, UPR, URZ, 0x4 ;  /* 0x00000004ff357883 */ /* 0x000fca0008000000 */
[----:B------:R-:W-:Y:S07]  /*0470*/  BRA.U !UP2, `(.L_x_8) ;  /* 0x000000010a207547 */ /* 0x000fee000b800000 */
[----:B------:R-:W-:Y:S01]  /*0480*/  UISETP.NE.U32.AND UP2, UPT, UR6, URZ, UPT ;  /* 0x000000ff0600728c */ /* 0x000fe2000bf45070 */
[----:B-----5:R-:W-:Y:S01]  /*0490*/  FSETP.NEU.AND P0, PT, R35, RZ, PT ;  /* 0x000000ff2300720b */ /* 0x020fe20003f0d000 */
[----:B------:R-:W-:Y:S02]  /*04a0*/  USEL UR6, URZ, 0xffffffff, UP0 ;  /* 0xffffffffff067887 */ /* 0x000fe40008000000 */
[----:B------:R-:W-:-:S10]  /*04b0*/  UISETP.NE.AND.EX UP2, UPT, UR7, URZ, UPT, UP2 ;  /* 0x000000ff0700728c */ /* 0x000fd4000bf45320 */
[----:B------:R-:W-:Y:S01]  /*04c0*/  VOTEU.ANY UP1, P0 ;  /* 0x0000000000ff7886 */ /* 0x000fe20000020100 */
[----:B------:R-:W-:-:S04]  /*04d0*/  @!UP2 USEL UR6, URZ, 0xffffffff, UP1 ;  /* 0xffffffffff06a887 */ /* 0x000fc80008800000 */
[----:B------:R-:W-:-:S04]  /*04e0*/  ULOP3.LUT UR6, UR6, 0x1, URZ, 0xc0, !UPT ;  /* 0x0000000106067892 */ /* 0x000fc8000f8ec0ff */
[----:B------:R-:W-:-:S11]  /*04f0*/  UISETP.NE.U32.AND UP5, UPT, UR6, 0x1, UPT ;  /* 0x000000010600788c */ /* 0x000fd6000bfa5070 */
.L_x_8:
[----:B------:R-:W3:Y:S01]  /*0500*/  SHFL.IDX PT, R0, R68, RZ, 0x1f ;  /* 0x00001fff44007589 */ /* 0x000ee200000e0000 */
[----:B------:R-:W-:-:S04]  /*0510*/  UISETP.NE.AND UP1, UPT, UR10, 0x2, UPT ;  /* 0x000000020a00788c */ /* 0x000fc8000bf25270 */
[----:B------:R-:W-:Y:S02]  /*0520*/  UISETP.EQ.AND UP2, UPT, UR5, URZ, !UP1 ;  /* 0x000000ff0500728c */ /* 0x000fe4000cf42270 */
[----:B------:R-:W-:-:S04]  /*0530*/  USEL UR6, URZ, 0x1, UP1 ;  /* 0x00000001ff067887 */ /* 0x000fc80008800000 */
[----:B------:R-:W-:Y:S02]  /*0540*/  PLOP3.LUT P5, PT, P1, PT, UP2, 0x80, 0x8 ;  /* 0x000000000008781c */ /* 0x000fe40000faf028 */
[----:B---3--:R-:W-:-:S13]  /*0550*/  ISETP.NE.AND P0, PT, R0, RZ, PT ;  /* 0x000000ff0000720c */ /* 0x008fda0003f05270 */
[----:B------:R-:W-:Y:S05]  /*0560*/  @P0 BRA `(.L_x_9) ;  /* 0x00000000003c0947 */ /* 0x000fea0003800000 */
[----:B------:R-:W-:Y:S01]  /*0570*/  UMOV UR8, 0x400 ;  /* 0x0000040000087882 */ /* 0x000fe20000000000 */
[----:B------:R-:W-:Y:S01]  /*0580*/  UMOV UR7, 0x1 ;  /* 0x0000000100077882 */ /* 0x000fe20000000000 */
[----:B------:R-:W-:Y:S02]  /*0590*/  ULEA UR8, UR37, UR8, 0x18 ;  /* 0x0000000825087291 */ /* 0x000fe4000f8ec0ff */
[----:B------:R-:W-:-:S04]  /*05a0*/  UIADD3 UR12, UPT, UPT, -UR7, 0x100000, URZ ;  /* 0x00100000070c7890 */ /* 0x000fc8000fffe1ff */
[----:B------:R-:W-:Y:S02]  /*05b0*/  USHF.L.U32 UR13, UR12, 0xb, URZ ;  /* 0x0000000b0c0d7899 */ /* 0x000fe400080006ff */
[----:B------:R-:W-:Y:S01]  /*05c0*/  USHF.L.U32 UR12, UR12, 0x1, URZ ;  /* 0x000000010c0c7899 */ /* 0x000fe200080006ff */
[----:B------:R-:W-:Y:S01]  /*05d0*/  ELECT P0, URZ, PT ;  /* 0x0000000000ff782f */ /* 0x000fe20003800000 */
[----:B------:R-:W3:Y:S10]  /*05e0*/  FENCE.VIEW.ASYNC.S ;  /* 0x00000000000073c6 */ /* 0x000ef40000000000 */
[----:B---3--:R3:W4:Y:S01]  /*05f0*/  SYNCS.EXCH.64 URZ, [UR8], UR12 ;  /* 0x0000000c08ff75b2 */ /* 0x0087220008000100 */
[----:B------:R3:W1:Y:S01]  /*0600*/  SYNCS.EXCH.64 URZ, [UR8+0x18], UR12 ;  /* 0x0000180c08ff75b2 */ /* 0x0006620008000100 */
[----:B------:R3:W1:Y:S01]  /*0610*/  SYNCS.EXCH.64 URZ, [UR8+0x8], UR12 ;  /* 0x0000080c08ff75b2 */ /* 0x0006620008000100 */
[----:B------:R3:W1:Y:S01]  /*0620*/  SYNCS.EXCH.64 URZ, [UR8+0x20], UR12 ;  /* 0x0000200c08ff75b2 */ /* 0x0006620008000100 */
[----:B------:R3:W1:Y:S01]  /*0630*/  SYNCS.EXCH.64 URZ, [UR8+0x10], UR12 ;  /* 0x0000100c08ff75b2 */ /* 0x0006620008000100 */
[----:B------:R3:W1:Y:S01]  /*0640*/  SYNCS.EXCH.64 URZ, [UR8+0x28], UR12 ;  /* 0x0000280c08ff75b2 */ /* 0x0006620008000100 */
[----:B------:R-:W-:Y:S01]  /*0650*/  NOP ;  /* 0x0000000000007918 */ /* 0x000fe20000000000 */
.L_x_9:
[----:B------:R-:W2:Y:S01]  /*0660*/  SHFL.IDX PT, R0, R68, RZ, 0x1f ;  /* 0x00001fff44007589 */ /* 0x000ea200000e0000 */
[----:B------:R-:W-:Y:S01]  /*0670*/  NOP ;  /* 0x0000000000007918 */ /* 0x000fe20000000000 */
[----:B--2---:R-:W-:-:S13]  /*0680*/  ISETP.NE.AND P0, PT, R0, 0x1, PT ;  /* 0x000000010000780c */ /* 0x004fda0003f05270 */
[----:B------:R-:W-:Y:S05]  /*0690*/  @P0 BRA `(.L_x_10) ;  /* 0x00000000004c0947 */ /* 0x000fea0003800000 */
[----:B------:R-:W-:Y:S01]  /*06a0*/  UMOV UR9, 0x400 ;  /* 0x0000040000097882 */ /* 0x000fe20000000000 */
[----:B---3--:R-:W-:Y:S01]  /*06b0*/  UMOV UR8, 0x20 ;  /* 0x0000002000087882 */ /* 0x008fe20000000000 */
[----:B------:R-:W-:Y:S01]  /*06c0*/  UMOV UR7, 0x80 ;  /* 0x0000008000077882 */ /* 0x000fe20000000000 */
[----:B------:R-:W-:Y:S02]  /*06d0*/  ULEA UR9, UR37, UR9, 0x18 ;  /* 0x0000000925097291 */ /* 0x000fe4000f8ec0ff */
[----:B------:R-:W-:-:S04]  /*06e0*/  UIADD3 UR12, UPT, UPT, -UR8, 0x100000, URZ ;  /* 0x00100000080c7890 */ /* 0x000fc8000fffe1ff */
[----:B------:R-:W-:Y:S02]  /*06f0*/  USHF.L.U32 UR13, UR12, 0xb, URZ ;  /* 0x0000000b0c0d7899 */ /* 0x000fe400080006ff */
[----:B------:R-:W-:Y:S02]  /*0700*/  USHF.L.U32 UR12, UR12, 0x1, URZ ;  /* 0x000000010c0c7899 */ /* 0x000fe400080006ff */
[----:B------:R-:W-:-:S04]  /*0710*/  UIADD3 UR14, UPT, UPT, -UR7, 0x100000, URZ ;  /* 0x00100000070e7890 */ /* 0x000fc8000fffe1ff */
[----:B------:R-:W-:Y:S02]  /*0720*/  USHF.L.U32 UR15, UR14, 0xb, URZ ;  /* 0x0000000b0e0f7899 */ /* 0x000fe400080006ff */
[----:B------:R-:W-:Y:S01]  /*0730*/  USHF.L.U32 UR14, UR14, 0x1, URZ ;  /* 0x000000010e0e7899 */ /* 0x000fe200080006ff */
[----:B------:R-:W-:Y:S01]  /*0740*/  ELECT P0, URZ, PT ;  /* 0x0000000000ff782f */ /* 0x000fe20003800000 */
[----:B------:R-:W2:Y:S02]  /*0750*/  FENCE.VIEW.ASYNC.S ;  /* 0x00000000000073c6 */ /* 0x000ea40000000000 */
[----:B--2---:R2:W3:Y:S08]  /*0760*/  SYNCS.EXCH.64 URZ, [UR9+0x30], UR12 ;  /* 0x0000300c09ff75b2 */ /* 0x0044f00008000100 */
[----:B------:R2:W1:Y:S01]  /*0770*/  SYNCS.EXCH.64 URZ, [UR9+0x48], UR14 ;  /* 0x0000480e09ff75b2 */ /* 0x0004620008000100 */
[----:B------:R2:W1:Y:S01]  /*0780*/  SYNCS.EXCH.64 URZ, [UR9+0x38], UR12 ;  /* 0x0000380c09ff75b2 */ /* 0x0004620008000100 */
[----:B------:R2:W1:Y:S01]  /*0790*/  SYNCS.EXCH.64 URZ, [UR9+0x50], UR14 ;  /* 0x0000500e09ff75b2 */ /* 0x0004620008000100 */
[----:B------:R2:W1:Y:S01]  /*07a0*/  SYNCS.EXCH.64 URZ, [UR9+0x40], UR12 ;  /* 0x0000400c09ff75b2 */ /* 0x0004620008000100 */
[----:B------:R2:W1:Y:S01]  /*07b0*/  SYNCS.EXCH.64 URZ, [UR9+0x58], UR14 ;  /* 0x0000580e09ff75b2 */ /* 0x0004620008000100 */
[----:B------:R-:W-:Y:S01]  /*07c0*/  NOP ;  /* 0x0000000000007918 */ /* 0x000fe20000000000 */
.L_x_10:
[----:B------:R-:W4:Y:S01]  /*07d0*/  SHFL.IDX PT, R0, R68, RZ, 0x1f ;  /* 0x00001fff44007589 */ /* 0x000f2200000e0000 */
[----:B------:R-:W-:Y:S01]  /*07e0*/  NOP ;  /* 0x0000000000007918 */ /* 0x000fe20000000000 */
[----:B----4-:R-:W-:-:S13]  /*07f0*/  ISETP.NE.AND P0, PT, R0, 0x3, PT ;  /* 0x000000030000780c */ /* 0x010fda0003f05270 */
[----:B------:R-:W-:Y:S05]  /*0800*/  @P0 BRA `(.L_x_11) ;  /* 0x00000000002c0947 */ /* 0x000fea0003800000 */
[----:B---3--:R-:W-:Y:S01]  /*0810*/  UMOV UR8, 0x400 ;  /* 0x0000040000087882 */ /* 0x008fe20000000000 */
[----:B------:R-:W-:Y:S01]  /*0820*/  UMOV UR7, 0x20 ;  /* 0x0000002000077882 */ /* 0x000fe20000000000 */
[----:B------:R-:W-:Y:S02]  /*0830*/  ULEA UR8, UR37, UR8, 0x18 ;  /* 0x0000000825087291 */ /* 0x000fe4000f8ec0ff */
[----:B--2---:R-:W-:-:S04]  /*0840*/  UIADD3 UR12, UPT, UPT, -UR7, 0x100000, URZ ;  /* 0x00100000070c7890 */ /* 0x004fc8000fffe1ff */
[----:B------:R-:W-:Y:S02]  /*0850*/  USHF.L.U32 UR13, UR12, 0xb, URZ ;  /* 0x0000000b0c0d7899 */ /* 0x000fe400080006ff */
[----:B------:R-:W-:Y:S01]  /*0860*/  USHF.L.U32 UR12, UR12, 0x1, URZ ;  /* 0x000000010c0c7899 */ /* 0x000fe200080006ff */
[----:B------:R-:W-:Y:S01]  /*0870*/  ELECT P0, URZ, PT ;  /* 0x0000000000ff782f */ /* 0x000fe20003800000 */
[----:B------:R-:W2:Y:S10]  /*0880*/  FENCE.VIEW.ASYNC.S ;  /* 0x00000000000073c6 */ /* 0x000eb40000000000 */
[----:B--2---:R4:W2:Y:S01]  /*0890*/  SYNCS.EXCH.64 URZ, [UR8+0x60], UR12 ;  /* 0x0000600c08ff75b2 */ /* 0x0048a20008000100 */
[----:B------:R4:W3:Y:S02]  /*08a0*/  SYNCS.EXCH.64 URZ, [UR8+0x68], UR12 ;  /* 0x0000680c08ff75b2 */ /* 0x0008e40008000100 */
[----:B----4-:R-:W-:Y:S01]  /*08b0*/  NOP ;  /* 0x0000000000007918 */ /* 0x010fe20000000000 */
.L_x_11:
[----:B------:R-:W4:Y:S01]  /*08c0*/  SHFL.IDX PT, R0, R68, RZ, 0x1f ;  /* 0x00001fff44007589 */ /* 0x000f2200000e0000 */
[----:B------:R-:W-:Y:S01]  /*08d0*/  NOP ;  /* 0x0000000000007918 */ /* 0x000fe20000000000 */
[----:B----4-:R-:W-:-:S13]  /*08e0*/  ISETP.NE.AND P0, PT, R0, 0x4, PT ;  /* 0x000000040000780c */ /* 0x010fda0003f05270 */
[----:B------:R-:W-:Y:S05]  /*08f0*/  @P0 BRA `(.L_x_12) ;  /* 0x0000000000480947 */ /* 0x000fea0003800000 */
[----:B--2---:R-:W-:Y:S01]  /*0900*/  UMOV UR9, 0x1e0 ;  /* 0x000001e000097882 */ /* 0x004fe20000000000 */
[----:B---3--:R-:W-:Y:S01]  /*0910*/  UMOV UR8, 0x400 ;  /* 0x0000040000087882 */ /* 0x008fe20000000000 */
[----:B------:R-:W-:Y:S01]  /*0920*/  USEL UR9, UR9, 0x1a0, UP5 ;  /* 0x000001a009097887 */ /* 0x000fe2000a800000 */
        /* <DEDUP_REMOVED lines=10> */
[----:B--2---:R4:W2:Y:S08]  /*09d0*/  SYNCS.EXCH.64 URZ, [UR8+0x70], UR12 ;  /* 0x0000700c08ff75b2 */ /* 0x0048b00008000100 */
[----:B------:R4:W3:Y:S01]  /*09e0*/  SYNCS.EXCH.64 URZ, [UR8+0x80], UR14 ;  /* 0x0000800e08ff75b2 */ /* 0x0008e20008000100 */
[----:B------:R4:W1:Y:S01]  /*09f0*/  SYNCS.EXCH.64 URZ, [UR8+0x78], UR12 ;  /* 0x0000780c08ff75b2 */ /* 0x0008620008000100 */
[----:B------:R4:W1:Y:S02]  /*0a00*/  SYNCS.EXCH.64 URZ, [UR8+0x88], UR14 ;  /* 0x0000880e08ff75b2 */ /* 0x0008640008000100 */
[----:B----4-:R-:W-:Y:S01]  /*0a10*/  NOP ;  /* 0x0000000000007918 */ /* 0x010fe20000000000 */
.L_x_12:
[----:B------:R-:W4:Y:S01]  /*0a20*/  SHFL.IDX PT, R0, R68, RZ, 0x1f ;  /* 0x00001fff44007589 */ /* 0x000f2200000e0000 */
[----:B------:R-:W-:Y:S01]  /*0a30*/  NOP ;  /* 0x0000000000007918 */ /* 0x000fe20000000000 */
[----:B----4-:R-:W-:-:S13]  /*0a40*/  ISETP.NE.AND P0, PT, R0, 0x5, PT ;  /* 0x000000050000780c */ /* 0x010fda0003f05270 */
[----:B------:R-:W-:Y:S05]  /*0a50*/  @P0 BRA `(.L_x_13) ;  /* 0x0000000000540947 */ /* 0x000fea0003800000 */
[----:B--2---:R-:W-:Y:S01]  /*0a60*/  UMOV UR9, 0x400 ;  /* 0x0000040000097882 */ /* 0x004fe20000000000 */
        /* <DEDUP_REMOVED lines=14> */
[----:B------:R4:W1:Y:S01]  /*0b50*/  SYNCS.EXCH.64 URZ, [UR9+0xb8], UR14 ;  /* 0x0000b80e09ff75b2 */ /* 0x0008620008000100 */
[----:B------:R4:W1:Y:S01]  /*0b60*/  SYNCS.EXCH.64 URZ, [UR9+0xa0], UR12 ;  /* 0x0000a00c09ff75b2 */ /* 0x0008620008000100 */
[----:B------:R4:W1:Y:S01]  /*0b70*/  SYNCS.EXCH.64 URZ, [UR9+0xc0], UR14 ;  /* 0x0000c00e09ff75b2 */ /* 0x0008620008000100 */
[----:B------:R4:W1:Y:S01]  /*0b80*/  SYNCS.EXCH.64 URZ, [UR9+0xa8], UR12 ;  /* 0x0000a80c09ff75b2 */ /* 0x0008620008000100 */
[----:B------:R4:W1:Y:S02]  /*0b90*/  SYNCS.EXCH.64 URZ, [UR9+0xc8], UR14 ;  /* 0x0000c80e09ff75b2 */ /* 0x0008640008000100 */
[----:B----4-:R-:W-:Y:S01]  /*0ba0*/  NOP ;  /* 0x0000000000007918 */ /* 0x010fe20000000000 */
.L_x_13:
[----:B------:R-:W4:Y:S01]  /*0bb0*/  SHFL.IDX PT, R0, R68, RZ, 0x1f ;  /* 0x00001fff44007589 */ /* 0x000f2200000e0000 */
[----:B------:R-:W-:Y:S01]  /*0bc0*/  ISETP.NE.OR P1, PT, RZ, UR10, !P1 ;  /* 0x0000000aff007c0c */ /* 0x000fe2000cf25670 */
        /* <DEDUP_REMOVED lines=12> */
[----:B------:R4:W3:Y:S01]  /*0c90*/  SYNCS.EXCH.64 URZ, [UR8+0xe0], UR12 ;  /* 0x0000e00c08ff75b2 */ /* 0x0008e20008000100 */
[----:B------:R4:W1:Y:S01]  /*0ca0*/  SYNCS.EXCH.64 URZ, [UR8+0xd8], UR12 ;  /* 0x0000d80c08ff75b2 */ /* 0x0008620008000100 */
[----:B------:R4:W1:Y:S02]  /*0cb0*/  SYNCS.EXCH.64 URZ, [UR8+0xe8], UR12 ;  /* 0x0000e80c08ff75b2 */ /* 0x0008640008000100 */
[----:B----4-:R-:W-:Y:S01]  /*0cc0*/  NOP ;  /* 0x0000000000007918 */ /* 0x010fe20000000000 */
.L_x_14:
[----:B------:R-:W-:Y:S01]  /*0cd0*/  VOTEU.ALL UP1, P1 ;  /* 0x0000000000ff7886 */ /* 0x000fe20000820000 */
[----:B---3--:R-:W3:Y:S01]  /*0ce0*/  LDCU UR8, c[0x0][0x36c] ;  /* 0x00006d80ff0877ac */ /* 0x008ee20008000800 */
[----:B------:R-:W-:Y:S01]  /*0cf0*/  NOP ;  /* 0x0000000000007918 */ /* 0x000fe20000000000 */
[----:B------:R-:W-:Y:S01]  /*0d00*/  LOP3.LUT R10, R69, 0x1f, RZ, 0xc0, !PT ;  /* 0x0000001f450a7812 */ /* 0x000fe200078ec0ff */
[----:B--2---:R-:W-:Y:S01]  /*0d10*/  UMOV UR12, 0x20 ;  /* 0x00000020000c7882 */ /* 0x004fe20000000000 */
[----:B------:R-:W-:Y:S01]  /*0d20*/  @!UP1 UMOV UR7, 0x400 ;  /* 0x0000040000079882 */ /* 0x000fe20000000000 */
[----:B------:R-:W-:-:S04]  /*0d30*/  @!UP1 UIADD3 UR12, UPT, UPT, -UR12, 0x100000, URZ ;  /* 0x001000000c0c9890 */ /* 0x000fc8000fffe1ff */
[----:B------:R-:W-:Y:S02]  /*0d40*/  @!UP1 USHF.L.U32 UR13, UR12, 0xb, URZ ;  /* 0x0000000b0c0d9899 */ /* 0x000fe400080006ff */
[----:B------:R-:W-:Y:S02]  /*0d50*/  @!UP1 USHF.L.U32 UR12, UR12, 0x1, URZ ;  /* 0x000000010c0c9899 */ /* 0x000fe400080006ff */
[----:B------:R-:W-:Y:S01]  /*0d60*/  @!UP1 ULEA UR7, UR37, UR7, 0x18 ;  /* 0x0000000725079291 */ /* 0x000fe2000f8ec0ff */
[----:B------:R-:W-:Y:S01]  /*0d70*/  VOTEU.ALL UP1, P1 ;  /* 0x0000000000ff7886 */ /* 0x000fe20000820000 */
[----:B------:R-:W-:Y:S01]  /*0d80*/  UISETP.NE.AND UP4, UPT, UR10, URZ, UPT ;  /* 0x000000ff0a00728c */ /* 0x000fe2000bf85270 */
[----:B------:R-:W2:Y:S09]  /*0d90*/  FENCE.VIEW.ASYNC.S ;  /* 0x00000000000073c6 */ /* 0x000eb20000000000 */
[----:B--2---:R2:W4:Y:S01]  /*0da0*/  @!UP1 SYNCS.EXCH.64 URZ, [UR7+0xf0], UR12 ;  /* 0x0000f00c07ff95b2 */ /* 0x0045220008000100 */
[----:B---3--:R-:W-:-:S09]  /*0db0*/  UISETP.EQ.U32.AND UP1, UPT, UR8, 0x1, UPT ;  /* 0x000000010800788c */ /* 0x008fd2000bf22070 */
[----:B------:R-:W-:Y:S05]  /*0dc0*/  BRA.U !UP1, `(.L_x_15) ;  /* 0x0000000109087547 */ /* 0x000fea000b800000 */
[----:B-1--4-:R-:W-:Y:S01]  /*0dd0*/  UCGABAR_ARV ;  /* 0x00000000000079c7 */ /* 0x012fe20008000000 */
[----:B------:R-:W-:Y:S05]  /*0de0*/  BRA `(.L_x_16) ;  /* 0x0000000000047947 */ /* 0x000fea0003800000 */
.L_x_15:
[----:B-1--4-:R-:W-:Y:S01]  /*0df0*/  NOP ;  /* 0x0000000000007918 */ /* 0x012fe20000000000 */
.L_x_16:
[----:B------:R-:W1:Y:S01]  /*0e00*/  S2R R15, SR_CTAID.Y ;  /* 0x00000000000f7919 */ /* 0x000e620000002600 */
[----:B------:R-:W-:-:S05]  /*0e10*/  CS2R.32 R63, SR_CgaSize ;  /* 0x00000000003f7805 */ /* 0x000fca0000008a00 */
[----:B------:R-:W-:-:S05]  /*0e20*/  IMAD R63, R63, -0xa0, RZ ;  /* 0xffffff603f3f7824 */ /* 0x000fca00078e02ff */
[----:B--2---:R-:W-:-:S14]  /*0e30*/  R2UR UR7, R63 ;  /* 0x000000003f0772ca */ /* 0x004fdc00000e0000 */
[----:B------:R-:W2:Y:S01]  /*0e40*/  LDCU UR7, c[0x0][UR7+0x2b4] ;  /* 0x00005680070777ac */ /* 0x000ea20008000800 */
[----:B------:R-:W-:-:S05]  /*0e50*/  CS2R.32 R0, SR_CgaSize ;  /* 0x0000000000007805 */ /* 0x000fca0000008a00 */
[----:B------:R-:W-:-:S06]  /*0e60*/  IMAD R0, R0, -0xa0, RZ ;  /* 0xffffff6000007824 */ /* 0x000fcc00078e02ff */
[----:B------:R-:W3:Y:S01]  /*0e70*/  LDC R0, c[0x0][R0+0x2a4] ;  /* 0x0000a90000007b82 */ /* 0x000ee20000000800 */
[----:B------:R-:W-:Y:S01]  /*0e80*/  PRMT R8, RZ, 0x7610, R8 ;  /* 0x00007610ff087816 */ /* 0x000fe20000000008 */
[----:B------:R-:W4:Y:S01]  /*0e90*/  S2R R9, SR_CTAID.X ;  /* 0x0000000000097919 */ /* 0x000f220000002500 */
[----:B------:R-:W-:-:S05]  /*0ea0*/  CS2R.32 R63, SR_CgaSize ;  /* 0x00000000003f7805 */ /* 0x000fca0000008a00 */
[----:B------:R-:W-:-:S05]  /*0eb0*/  IMAD R63, R63, -0xa0, RZ ;  /* 0xffffff603f3f7824 */ /* 0x000fca00078e02ff */
[----:B------:R-:W-:-:S14]  /*0ec0*/  R2UR UR8, R63 ;  /* 0x000000003f0872ca */ /* 0x000fdc00000e0000 */
[----:B------:R-:W3:Y:S01]  /*0ed0*/  LDCU UR8, c[0x0][UR8+0x2b0] ;  /* 0x00005600080877ac */ /* 0x000ee20008000800 */
[----:B------:R-:W-:Y:S01]  /*0ee0*/  UISETP.NE.AND UP2, UPT, UR10, 0x2, UPT ;  /* 0x000000020a00788c */ /* 0x000fe2000bf45270 */
[----:B------:R-:W2:Y:S01]  /*0ef0*/  LDC R11, c[0x0][0xb24] ;  /* 0x0002c900ff0b7b82 */ /* 0x000ea20000000800 */
[----:B------:R-:W-:-:S05]  /*0f00*/  CS2R.32 R2, SR_CgaSize ;  /* 0x0000000000027805 */ /* 0x000fca0000008a00 */
[----:B------:R-:W-:-:S06]  /*0f10*/  IMAD R2, R2, -0xa0, RZ ;  /* 0xffffff6002027824 */ /* 0x000fcc00078e02ff */
[----:B------:R-:W3:Y:S08]  /*0f20*/  LDC R2, c[0x0][R2+0x2a0] ;  /* 0x0000a80002027b82 */ /* 0x000ef00000000800 */
[----:B------:R-:W3:Y:S01]  /*0f30*/  LDC R26, c[0x0][0xb24] ;  /* 0x0002c900ff1a7b82 */ /* 0x000ee20000000800 */
[----:B-1----:R-:W-:-:S07]  /*0f40*/  I2FP.F32.U32 R62, R15 ;  /* 0x0000000f003e7245 */ /* 0x002fce0000201000 */
[----:B------:R-:W1:Y:S01]  /*0f50*/  S2UR UR36, SR_CTAID.Z ;  /* 0x00000000002479c3 */ /* 0x000e620000002700 */
[----:B--2---:R-:W-:Y:S01]  /*0f60*/  ISETP.GE.AND P0, PT, R11, 0x1, PT ;  /* 0x000000010b00780c */ /* 0x004fe20003f06270 */
[----:B----4-:R-:W-:Y:S01]  /*0f70*/  IMAD.MOV.U32 R14, RZ, RZ, R9 ;  /* 0x000000ffff0e7224 */ /* 0x010fe200078e0009 */
[----:B------:R-:W-:Y:S01]  /*0f80*/  I2FP.F32.U32 R63, R9 ;  /* 0x00000009003f7245 */ /* 0x000fe20000201000 */
[----:B------:R-:W-:Y:S01]  /*0f90*/  FMUL R62, R62, UR7 ;  /* 0x000000073e3e7c20 */ /* 0x000fe20008400000 */
[----:B------:R-:W2:Y:S03]  /*0fa0*/  LDCU UR7, c[0x0][0xb30] ;  /* 0x00016600ff0777ac */ /* 0x000ea60008000800 */
[----:B---3--:R-:W-:Y:S02]  /*0fb0*/  FMUL R63, R63, UR8 ;  /* 0x000000083f3f7c20 */ /* 0x008fe40008400000 */
[----:B------:R-:W3:Y:S08]  /*0fc0*/  F2I.U32.TRUNC.NTZ R62, R62 ;  /* 0x0000003e003e7305 */ /* 0x000ef0000020f000 */
[----:B------:R-:W4:Y:S01]  /*0fd0*/  F2I.U32.TRUNC.NTZ R63, R63 ;  /* 0x0000003f003f7305 */ /* 0x000f22000020f000 */
[----:B--2---:R-:W-:Y:S01]  /*0fe0*/  UISETP.NE.AND UP3, UPT, UR7, 0x1, UPT ;  /* 0x000000010700788c */ /* 0x004fe2000bf65270 */
[----:B---3--:R-:W-:-:S05]  /*0ff0*/  IADD3 R62, PT, PT, -R62, RZ, RZ ;  /* 0x000000ff3e3e7210 */ /* 0x008fca0007ffe1ff */
[----:B------:R-:W-:Y:S01]  /*1000*/  IMAD R62, R0, R62, R15 ;  /* 0x0000003e003e7224 */ /* 0x000fe200078e020f */
[----:B------:R-:W-:Y:S01]  /*1010*/  PRMT R0, RZ, 0x7610, R0 ;  /* 0x00007610ff007816 */ /* 0x000fe20000000000 */
[----:B----4-:R-:W-:-:S04]  /*1020*/  IMAD.MOV R63, RZ, RZ, -R63 ;  /* 0x000000ffff3f7224 */ /* 0x010fc800078e0a3f */
[----:B------:R-:W-:Y:S01]  /*1030*/  IMAD R63, R2, R63, R9 ;  /* 0x0000003f023f7224 */ /* 0x000fe200078e0209 */
[----:B-1----:R-:W-:Y:S06]  /*1040*/  BRA.U UP4, `(.L_x_17) ;  /* 0x0000000104247547 */ /* 0x002fec000b800000 */
[----:B------:R-:W-:Y:S01]  /*1050*/  ISETP.NE.AND P1, PT, R62, RZ, PT ;  /* 0x000000ff3e00720c */ /* 0x000fe20003f25270 */
[----:B------:R-:W-:Y:S01]  /*1060*/  IMAD.MOV.U32 R0, RZ, RZ, 0x3 ;  /* 0x00000003ff007424 */ /* 0x000fe200078e00ff */
[C---:B------:R-:W-:Y:S02]  /*1070*/  LOP3.LUT R2, R63.reuse, 0xfffffffe, RZ, 0xc0, !PT ;  /* 0xfffffffe3f027812 */ /* 0x040fe400078ec0ff */
[----:B------:R-:W-:Y:S02]  /*1080*/  ISETP.LT.U32.OR P1, PT, R63, 0x2, !P1 ;  /* 0x000000023f00780c */ /* 0x000fe40004f21470 */
[----:B------:R-:W-:Y:S02]  /*1090*/  SHF.L.U32 R0, R0, R2, RZ ;  /* 0x0000000200007219 */ /* 0x000fe400000006ff */
[----:B------:R-:W-:Y:S02]  /*10a0*/  SEL R4, RZ, 0x1, !P1 ;  /* 0x00000001ff047807 */ /* 0x000fe40004800000 */
[----:B------:R-:W-:-:S05]  /*10b0*/  SEL R3, RZ, 0x2, !P1 ;  /* 0x00000002ff037807 */ /* 0x000fca0004800000 */
[----:B------:R-:W-:-:S05]  /*10c0*/  IMAD.IADD R3, R4, 0x1, R3 ;  /* 0x0000000104037824 */ /* 0x000fca00078e0203 */
[----:B------:R-:W-:Y:S02]  /*10d0*/  PRMT R8, R3, 0x7610, R8 ;  /* 0x0000761003087816 */ /* 0x000fe40000000008 */
.L_x_17:
[----:B------:R-:W-:Y:S05]  /*10e0*/  @!P0 BRA `(.L_x_18) ;  /* 0x0000000000b88947 */ /* 0x000fea0003800000 */
[----:B------:R-:W1:Y:S01]  /*10f0*/  LDC.64 R4, c[0x0][0xb18] ;  /* 0x0002c600ff047b82 */ /* 0x000e620000000a00 */
[----:B------:R-:W-:-:S07]  /*1100*/  ISETP.NE.AND P0, PT, R11, 0x1, PT ;  /* 0x000000010b00780c */ /* 0x000fce0003f05270 */
[----:B------:R-:W2:Y:S08]  /*1110*/  LDC R14, c[0x0][0xb0c] ;  /* 0x0002c300ff0e7b82 */ /* 0x000eb00000000800 */
[----:B------:R-:W3:Y:S08]  /*1120*/  LDC R16, c[0x0][0x370] ;  /* 0x0000dc00ff107b82 */ /* 0x000ef00000000800 */
[----:B------:R-:W4:Y:S01]  /*1130*/  LDC R13, c[0x0][0x374] ;  /* 0x0000dd00ff0d7b82 */ /* 0x000f220000000800 */
[----:B-1----:R-:W-:-:S07]  /*1140*/  ISETP.NE.AND P1, PT, R4, 0x1, PT ;  /* 0x000000010400780c */ /* 0x002fce0003f25270 */
[----:B------:R-:W3:Y:S01]  /*1150*/  LDC.64 R6, c[0x0][0xb10] ;  /* 0x0002c400ff067b82 */ /* 0x000ee20000000a00 */
[----:B--2---:R-:W-:-:S07]  /*1160*/  ISETP.NE.AND P2, PT, R14, 0x1, PT ;  /* 0x000000010e00780c */ /* 0x004fce0003f45270 */
[----:B------:R-:W1:Y:S08]  /*1170*/  LDC R12, c[0x0][0xb20] ;  /* 0x0002c800ff0c7b82 */ /* 0x000e700000000800 */
[----:B------:R-:W2:Y:S01]  /*1180*/  LDC.64 R2, c[0x0][0xb28] ;  /* 0x0002ca00ff027b82 */ /* 0x000ea20000000a00 */
[----:B----4-:R-:W-:-:S04]  /*1190*/  IMAD.HI.U32 R17, R13, R5, RZ ;  /* 0x000000050d117227 */ /* 0x010fc800078e00ff */
[----:B------:R-:W-:-:S04]  /*11a0*/  IMAD.HI.U32 R5, R15, R5, RZ ;  /* 0x000000050f057227 */ /* 0x000fc800078e00ff */
[----:B---3--:R-:W-:-:S05]  /*11b0*/  IMAD.HI.U32 R18, R16, R6, RZ ;  /* 0x0000000610127227 */ /* 0x008fca00078e00ff */
[-C--:B------:R-:W-:Y:S01]  /*11c0*/  @P2 SHF.R.U32.HI R16, RZ, R7.reuse, R18 ;  /* 0x00000007ff102219 */ /* 0x080fe20000011612 */
[----:B------:R-:W-:Y:S01]  /*11d0*/  IMAD.HI.U32 R18, R9, R6, RZ ;  /* 0x0000000609127227 */ /* 0x000fe200078e00ff */
[-C--:B-1----:R-:W-:Y:S02]  /*11e0*/  @P1 SHF.R.U32.HI R13, RZ, R12.reuse, R17 ;  /* 0x0000000cff0d1219 */ /* 0x082fe40000011611 */
[----:B------:R-:W-:Y:S02]  /*11f0*/  SHF.R.U32.HI R5, RZ, R12, R5 ;  /* 0x0000000cff057219 */ /* 0x000fe40000011605 */
[----:B------:R-:W-:Y:S02]  /*1200*/  SHF.R.U32.HI R18, RZ, R7, R18 ;  /* 0x00000007ff127219 */ /* 0x000fe40000011612 */
[----:B------:R-:W-:Y:S01]  /*1210*/  SEL R5, R15, R5, !P1 ;  /* 0x000000050f057207 */ /* 0x000fe20004800000 */
[----:B--2---:R-:W-:Y:S01]  /*1220*/  IMAD.HI.U32 R17, R13, R2, RZ ;  /* 0x000000020d117227 */ /* 0x004fe200078e00ff */
[----:B------:R-:W-:-:S03]  /*1230*/  SEL R18, R9, R18, !P2 ;  /* 0x0000001209127207 */ /* 0x000fc60005000000 */
[----:B------:R-:W-:Y:S01]  /*1240*/  IMAD.HI.U32 R6, R16, R2, RZ ;  /* 0x0000000210067227 */ /* 0x000fe200078e00ff */
[----:B------:R-:W-:-:S04]  /*1250*/  @P0 SHF.R.U32.HI R13, RZ, R3, R17 ;  /* 0x00000003ff0d0219 */ /* 0x000fc80000011611 */
[----:B------:R-:W-:Y:S01]  /*1260*/  @P0 SHF.R.U32.HI R16, RZ, R3, R6 ;  /* 0x00000003ff100219 */ /* 0x000fe20000011606 */
[----:B------:R-:W-:-:S04]  /*1270*/  IMAD R13, R13, R11, RZ ;  /* 0x0000000b0d0d7224 */ /* 0x000fc800078e02ff */
[----:B------:R-:W-:Y:S01]  /*1280*/  IMAD R6, R16, R11, RZ ;  /* 0x0000000b10067224 */ /* 0x000fe200078e02ff */
[----:B------:R-:W-:-:S04]  /*1290*/  ISETP.GE.AND P1, PT, R5, R13, PT ;  /* 0x0000000d0500720c */ /* 0x000fc80003f26270 */
[----:B------:R-:W-:Y:S01]  /*12a0*/  ISETP.GE.OR P1, PT, R18, R6, P1 ;  /* 0x000000061200720c */ /* 0x000fe20000f26670 */
[----:B------:R-:W-:-:S05]  /*12b0*/  IMAD.HI.U32 R6, R5, R2, RZ ;  /* 0x0000000205067227 */ /* 0x000fca00078e00ff */
[----:B------:R-:W-:-:S04]  /*12c0*/  SHF.R.U32.HI R6, RZ, R3, R6 ;  /* 0x00000003ff067219 */ /* 0x000fc80000011606 */
[----:B------:R-:W-:-:S03]  /*12d0*/  SEL R6, R5, R6, !P0 ;  /* 0x0000000605067207 */ /* 0x000fc60004000000 */
[----:B------:R-:W-:Y:S01]  /*12e0*/  @!P1 IMAD.HI.U32 R7, R18, R2, RZ ;  /* 0x0000000212079227 */ /* 0x000fe200078e00ff */
[----:B------:R-:W-:-:S04]  /*12f0*/  IADD3 R2, PT, PT, -R6, RZ, RZ ;  /* 0x000000ff06027210 */ /* 0x000fc80007ffe1ff */
[----:B------:R-:W-:Y:S01]  /*1300*/  @!P1 SHF.R.U32.HI R3, RZ, R3, R7 ;  /* 0x00000003ff039219 */ /* 0x000fe20000011607 */
[----:B------:R-:W-:Y:S01]  /*1310*/  IMAD R2, R11, R2, R5 ;  /* 0x000000020b027224 */ /* 0x000fe200078e0205 */
[----:B------:R-:W-:Y:S02]  /*1320*/  IADD3 R7, PT, PT, -R5, RZ, RZ ;  /* 0x000000ff05077210 */ /* 0x000fe40007ffe1ff */
[----:B------:R-:W-:-:S03]  /*1330*/  @!P1 SEL R3, R18, R3, !P0 ;  /* 0x0000000312039207 */ /* 0x000fc60004000000 */
[----:B------:R-:W-:Y:S02]  /*1340*/  IMAD R7, R4, R7, R15 ;  /* 0x0000000704077224 */ /* 0x000fe400078e020f */
[--C-:B------:R-:W-:Y:S02]  /*1350*/  @!P1 IMAD.IADD R6, R6, 0x1, -R3.reuse ;  /* 0x0000000106069824 */ /* 0x100fe400078e0a03 */
[----:B------:R-:W-:Y:S01]  /*1360*/  @!P1 IMAD R3, R2, R16, R3 ;  /* 0x0000001002039224 */ /* 0x000fe200078e0203 */
[----:B------:R-:W-:Y:S01]  /*1370*/  IADD3 R2, PT, PT, -R18, RZ, RZ ;  /* 0x000000ff12027210 */ /* 0x000fe20007ffe1ff */
[----:B------:R-:W-:Y:S02]  /*1380*/  @!P1 IMAD R5, R6, R11, R18 ;  /* 0x0000000b06059224 */ /* 0x000fe400078e0212 */
[----:B------:R-:W-:Y:S02]  /*1390*/  @!P1 IMAD.MOV.U32 R18, RZ, RZ, R3 ;  /* 0x000000ffff129224 */ /* 0x000fe400078e0003 */
[----:B------:R-:W-:-:S02]  /*13a0*/  IMAD R2, R14, R2, R9 ;  /* 0x000000020e027224 */ /* 0x000fc400078e0209 */
[----:B------:R-:W-:Y:S02]  /*13b0*/  IMAD R15, R5, R4, R7 ;  /* 0x00000004050f7224 */ /* 0x000fe400078e0207 */
[----:B------:R-:W-:Y:S02]  /*13c0*/  IMAD R14, R18, R14, R2 ;  /* 0x0000000e120e7224 */ /* 0x000fe400078e0202 */
.L_x_18:
[----:B------:R-:W-:Y:S05]  /*13d0*/  BRA.U UP3, `(.L_x_19) ;  /* 0x0000000103407547 */ /* 0x000fea000b800000 */
[----:B------:R-:W1:Y:S08]  /*13e0*/  LDC.64 R4, c[0x0][0xb10] ;  /* 0x0002c400ff047b82 */ /* 0x000e700000000a00 */
[----:B------:R-:W2:Y:S08]  /*13f0*/  LDC.64 R2, c[0x0][0xb18] ;  /* 0x0002c600ff027b82 */ /* 0x000eb00000000a00 */
[----:B------:R-:W3:Y:S08]  /*1400*/  LDC R6, c[0x0][0xb20] ;  /* 0x0002c800ff067b82 */ /* 0x000ef00000000800 */
[----:B------:R-:W4:Y:S01]  /*1410*/  LDC R7, c[0x0][0xb0c] ;  /* 0x0002c300ff077b82 */ /* 0x000f220000000800 */
[----:B-1----:R-:W-:-:S05]  /*1420*/  IMAD.HI.U32 R4, R14, R4, RZ ;  /* 0x000000040e047227 */ /* 0x002fca00078e00ff */
[----:B------:R-:W-:Y:S01]  /*1430*/  SHF.R.U32.HI R4, RZ, R5, R4 ;  /* 0x00000005ff047219 */ /* 0x000fe20000011604 */
[----:B--2---:R-:W-:Y:S01]  /*1440*/  IMAD.HI.U32 R3, R15, R3, RZ ;  /* 0x000000030f037227 */ /* 0x004fe200078e00ff */
[----:B------:R-:W-:-:S04]  /*1450*/  ISETP.NE.AND P0, PT, R2, 0x1, PT ;  /* 0x000000010200780c */ /* 0x000fc80003f05270 */
[----:B---3--:R-:W-:-:S04]  /*1460*/  SHF.R.U32.HI R3, RZ, R6, R3 ;  /* 0x00000006ff037219 */ /* 0x008fc80000011603 */
[----:B------:R-:W-:Y:S02]  /*1470*/  SEL R3, R15, R3, !P0 ;  /* 0x000000030f037207 */ /* 0x000fe40004000000 */
[----:B----4-:R-:W-:-:S04]  /*1480*/  ISETP.NE.AND P1, PT, R7, 0x1, PT ;  /* 0x000000010700780c */ /* 0x010fc80003f25270 */
[----:B------:R-:W-:-:S05]  /*1490*/  SEL R5, R14, R4, !P1 ;  /* 0x000000040e057207 */ /* 0x000fca0004800000 */
[----:B------:R-:W-:Y:S02]  /*14a0*/  IMAD.IADD R4, R3, 0x1, -R5 ;  /* 0x0000000103047824 */ /* 0x000fe400078e0a05 */
[----:B------:R-:W-:Y:S02]  /*14b0*/  IMAD.IADD R3, R5, 0x1, -R3 ;  /* 0x0000000105037824 */ /* 0x000fe400078e0a03 */
[----:B------:R-:W-:Y:S02]  /*14c0*/  IMAD R14, R4, R7, R14 ;  /* 0x00000007040e7224 */ /* 0x000fe400078e020e */
[----:B------:R-:W-:Y:S02]  /*14d0*/  IMAD R15, R3, R2, R15 ;  /* 0x00000002030f7224 */ /* 0x000fe400078e020f */
.L_x_19:
[----:B------:R-:W-:Y:S05]  /*14e0*/  BRA.U !UP1, `(.L_x_20) ;  /* 0x00000001090c7547 */ /* 0x000fea000b800000 */
[----:B------:R-:W-:Y:S01]  /*14f0*/  UCGABAR_WAIT ;  /* 0x0000000000007dc7 */ /* 0x000fe20008000000 */
[----:B------:R-:W-:Y:S01]  /*1500*/  CCTL.IVALL ;  /* 0x00000000ff00798f */ /* 0x000fe20002000000 */
[----:B------:R-:W-:Y:S05]  /*1510*/  BRA `(.L_x_21) ;  /* 0x0000000000047947 */ /* 0x000fea0003800000 */
.L_x_20:
[----:B------:R-:W-:Y:S06]  /*1520*/  BAR.SYNC.DEFER_BLOCKING 0x0 ;  /* 0x0000000000007b1d */ /* 0x000fec0000010000 */
.L_x_21:
[----:B------:R-:W-:Y:S05]  /*1530*/  BRA.U UP2, `(.L_x_22) ;  /* 0x0000001102907547 */ /* 0x000fea000b800000 */
[----:B------:R-:W1:Y:S01]  /*1540*/  LDCU UR4, c[0x0][0x38c] ;  /* 0x00007180ff0477ac */ /* 0x000e620008000800 */
[----:B------:R-:W2:Y:S01]  /*1550*/  LDC R8, c[0x0][0x370] ;  /* 0x0000dc00ff087b82 */ /* 0x000ea20000000800 */
[C---:B------:R-:W-:Y:S01]  /*1560*/  IMAD.SHL.U32 R19, R9.reuse, 0x20, RZ ;  /* 0x0000002009137824 */ /* 0x040fe200078e00ff */
[----:B------:R-:W-:Y:S01]  /*1570*/  PLOP3.LUT P1, PT, PT, PT, UP5, 0x80, 0x8 ;  /* 0x000000000008781c */ /* 0x000fe20003f2f058 */
[----:B------:R-:W-:Y:S01]  /*1580*/  UISETP.NE.AND UP1, UPT, UR10, URZ, UPT ;  /* 0x000000ff0a00728c */ /* 0x000fe2000bf25270 */
[----:B------:R-:W-:Y:S01]  /*1590*/  ISETP.NE.AND P4, PT, R10, RZ, P5 ;  /* 0x000000ff0a00720c */ /* 0x000fe20002f85270 */
[----:B------:R-:W-:Y:S01]  /*15a0*/  IMAD.SHL.U32 R18, R9, 0x40, RZ ;  /* 0x0000004009127824 */ /* 0x000fe200078e00ff */
[----:B------:R-:W-:Y:S01]  /*15b0*/  PLOP3.LUT P1, PT, P1, PT, PT, 0x8, 0x80 ;  /* 0x000000000080781c */ /* 0x000fe20000f2e170 */
[----:B------:R-:W-:Y:S01]  /*15c0*/  IMAD.MOV.U32 R17, RZ, RZ, 0x1 ;  /* 0x00000001ff117424 */ /* 0x000fe200078e00ff */
[----:B------:R-:W3:Y:S01]  /*15d0*/  LDC R0, c[0x0][0x374] ;  /* 0x0000dd00ff007b82 */ /* 0x000ee20000000800 */
[----:B------:R-:W-:Y:S01]  /*15e0*/  IMAD.MOV.U32 R16, RZ, RZ, RZ ;  /* 0x000000ffff107224 */ /* 0x000fe200078e00ff */
[----:B------:R-:W-:Y:S01]  /*15f0*/  CS2R R12, SRZ ;  /* 0x00000000000c7805 */ /* 0x000fe2000001ff00 */
[----:B------:R-:W-:Y:S01]  /*1600*/  IMAD.MOV.U32 R11, RZ, RZ, 0x1 ;  /* 0x00000001ff0b7424 */ /* 0x000fe200078e00ff */
[----:B------:R-:W-:Y:S01]  /*1610*/  LOP3.LUT R19, R19, 0x20, RZ, 0xc0, !PT ;  /* 0x0000002013137812 */ /* 0x000fe200078ec0ff */
[----:B------:R-:W4:Y:S01]  /*1620*/  LDCU.64 UR14, c[0x0][0x348] ;  /* 0x00006900ff0e77ac */ /* 0x000f220008000a00 */
[----:B-1----:R-:W-:-:S02]  /*1630*/  UIADD3 UR5, UPT, UPT, UR4, 0x1f, URZ ;  /* 0x0000001f04057890 */ /* 0x002fc4000fffe0ff */
[----:B------:R-:W-:Y:S02]  /*1640*/  USEL UR22, UR6, 0x2, UP1 ;  /* 0x0000000206167887 */ /* 0x000fe40008800000 */
[----:B------:R-:W-:Y:S01]  /*1650*/  USHF.R.S32.HI UR7, URZ, 0x1f, UR5 ;  /* 0x0000001fff077899 */ /* 0x000fe20008011405 */
[----:B------:R-:W-:-:S03]  /*1660*/  UMOV UR23, URZ ;  /* 0x000000ff00177c82 */ /* 0x000fc60008000000 */
[----:B------:R-:W-:Y:S02]  /*1670*/  ULEA.HI UR7, UR7, UR5, URZ, 0x5 ;  /* 0x0000000507077291 */ /* 0x000fe4000f8f28ff */
[----:B------:R-:W-:Y:S02]  /*1680*/  UIADD3 UR5, UPT, UPT, UR4, -0x1, URZ ;  /* 0xffffffff04057890 */ /* 0x000fe4000fffe0ff */
[----:B------:R-:W-:Y:S02]  /*1690*/  USHF.R.S32.HI UR7, URZ, 0x5, UR7 ;  /* 0x00000005ff077899 */ /* 0x000fe40008011407 */
[----:B------:R-:W-:Y:S02]  /*16a0*/  UISETP.GE.U32.AND UP2, UPT, UR5, -0x3f, UPT ;  /* 0xffffffc10500788c */ /* 0x000fe4000bf46070 */
[----:B------:R-:W-:Y:S02]  /*16b0*/  UISETP.LT.U32.AND UP0, UPT, UR7, 0x3, UPT ;  /* 0x000000030700788c */ /* 0x000fe4000bf01070 */
[----:B------:R-:W-:-:S02]  /*16c0*/  UIADD3 UR4, UPT, UPT, UR4, 0x3e, URZ ;  /* 0x0000003e04047890 */ /* 0x000fc4000fffe0ff */
[----:B------:R-:W-:-:S04]  /*16d0*/  USEL UR5, UR7, 0x3, UP0 ;  /* 0x0000000307057887 */ /* 0x000fc80008000000 */
[----:B------:R-:W-:Y:S02]  /*16e0*/  UIADD3 UR21, UPT, UPT, UR5, -0x1, URZ ;  /* 0xffffffff05157890 */ /* 0x000fe4000fffe0ff */
[----:B------:R-:W-:Y:S02]  /*16f0*/  @UP2 UIADD3 UR21, UPT, UPT, UR5, URZ, URZ ;  /* 0x000000ff05152290 */ /* 0x000fe4000fffe0ff */
[----:B------:R-:W-:Y:S02]  /*1700*/  UIADD3 UR24, UPT, UPT, UR7, -UR5, URZ ;  /* 0x8000000507187290 */ /* 0x000fe4000fffe0ff */
[----:B------:R-:W-:Y:S02]  /*1710*/  UIADD3 UR13, UPT, UPT, UR21, 0x1, URZ ;  /* 0x00000001150d7890 */ /* 0x000fe4000fffe0ff */
[----:B--2-4-:R-:W-:-:S12]  /*1720*/  UIADD3 UR21, UPT, UPT, -UR21, URZ, URZ ;  /* 0x000000ff15157290 */ /* 0x014fd8000fffe1ff */
.L_x_42:
[----:B------:R-:W-:Y:S01]  /*1730*/  UISETP.NE.AND UP0, UPT, UR37, URZ, UPT ;  /* 0x000000ff2500728c */ /* 0x000fe2000bf05270 */
[----:B------:R-:W1:Y:S08]  /*1740*/  S2UR UR37, SR_CgaCtaId ;  /* 0x00000000002579c3 */ /* 0x000e700000008800 */
[----:B------:R-:W-:Y:S05]  /*1750*/  BRA.U UP0, `(.L_x_23) ;  /* 0x0000000100347547 */ /* 0x000fea000b800000 */
[----:B------:R-:W2:Y:S01]  /*1760*/  S2R R2, SR_CgaCtaId ;  /* 0x0000000000027919 */ /* 0x000ea20000008800 */
[----:B------:R-:W-:-:S04]  /*1770*/  MOV R3, 0x400 ;  /* 0x0000040000037802 */ /* 0x000fc80000000f00 */
[----:B--2---:R-:W-:Y:S02]  /*1780*/  LEA R2, R2, R3, 0x18 ;  /* 0x0000000302027211 */ /* 0x004fe400078ec0ff */
[----:B------:R-:W-:-:S03]  /*1790*/  SHF.L.U32 R3, R11, 0x1f, RZ ;  /* 0x0000001f0b037819 */ /* 0x000fc600000006ff */
[----:B------:R-:W-:-:S04]  /*17a0*/  IMAD R2, R12, 0x8, R2 ;  /* 0x000000080c027824 */ /* 0x000fc800078e0202 */
[----:B------:R-:W2:Y:S02]  /*17b0*/  SYNCS.PHASECHK.TRANS64.TRYWAIT P0, [R2+URZ+0xe0], R3 ;  /* 0x0000e003020075a7 */ /* 0x000ea400080011ff */
[----:B--2---:R-:W-:Y:S05]  /*17c0*/  @!P0 BRA `(.L_x_24) ;  /* 0x0000005c00e08947 */ /* 0x004fea0003800000 */
.L_x_132:
[----:B------:R-:W-:Y:S01]  /*17d0*/  VIADD R12, R12, 0x1 ;  /* 0x000000010c0c7836 */ /* 0x000fe20000000000 */
[----:B------:R2:W-:Y:S04]  /*17e0*/  SYNCS.ARRIVE.TRANS64.A1T0 RZ, [R2+URZ+0xd0], RZ ;  /* 0x0000d0ff02ff79a7 */ /* 0x0005e800081000ff */
[----:B------:R-:W-:-:S04]  /*17f0*/  ISETP.NE.AND P0, PT, R12, 0x2, PT ;  /* 0x000000020c00780c */ /* 0x000fc80003f05270 */
[----:B------:R-:W-:Y:S02]  /*1800*/  SEL R12, R12, RZ, P0 ;  /* 0x000000ff0c0c7207 */ /* 0x000fe40000000000 */
[----:B--2---:R-:W-:-:S04]  /*1810*/  SEL R2, RZ, 0x1, P0 ;  /* 0x00000001ff027807 */ /* 0x004fc80000000000 */
[----:B------:R-:W-:-:S07]  /*1820*/  LOP3.LUT R11, R11, R2, RZ, 0x3c, !PT ;  /* 0x000000020b0b7212 */ /* 0x000fce00078e3cff */
.L_x_23:
[----:B------:R-:W-:Y:S01]  /*1830*/  UMOV UR6, 0x400 ;  /* 0x0000040000067882 */ /* 0x000fe20000000000 */
[----:B------:R-:W-:Y:S01]  /*1840*/  SHF.L.U32 R2, R17, 0x1f, RZ ;  /* 0x0000001f11027819 */ /* 0x000fe200000006ff */
[----:B-1----:R-:W-:Y:S01]  /*1850*/  ULEA UR6, UR37, UR6, 0x18 ;  /* 0x0000000625067291 */ /* 0x002fe2000f8ec0ff */
[----:B------:R-:W-:Y:S01]  /*1860*/  R2UR UR35, R18 ;  /* 0x00000000122372ca */ /* 0x000fe200000e0000 */
[----:B------:R-:W-:Y:S01]  /*1870*/  UISETP.GE.U32.AND UP0, UPT, UR4, 0x3f, UPT ;  /* 0x0000003f0400788c */ /* 0x000fe2000bf06070 */
[----:B------:R-:W-:Y:S01]  /*1880*/  R2UR UR11, R19 ;  /* 0x00000000130b72ca */ /* 0x000fe200000e0000 */
[----:B------:R-:W-:Y:S01]  /*1890*/  ULEA UR8, UR23, UR6, 0x3 ;  /* 0x0000000617087291 */ /* 0x000fe2000f8e18ff */
[----:B------:R-:W-:-:S08]  /*18a0*/  UMOV UR25, URZ ;  /* 0x000000ff00197c82 */ /* 0x000fd00008000000 */
[----:B------:R1:W2:Y:S01]  /*18b0*/  SYNCS.PHASECHK.TRANS64.TRYWAIT P0, [UR8+0x18], R2 ;  /* 0x00001802ff0075a7 */ /* 0x0002a20008001108 */
[----:B------:R-:W-:-:S13]  /*18c0*/  R2UR UR8, R15 ;  /* 0x000000000f0872ca */ /* 0x000fda00000e0000 */
[----:B------:R-:W-:Y:S01]  /*18d0*/  ULEA UR11, UR8, UR11, 0x6 ;  /* 0x0000000b080b7291 */ /* 0x000fe2000f8e30ff */
[----:B-1----:R-:W-:-:S05]  /*18e0*/  LEA.HI R2, R14, R14, RZ, 0x1 ;  /* 0x0000000e0e027211 */ /* 0x002fca00078f08ff */
[----:B------:R-:W-:-:S05]  /*18f0*/  IMAD.SHL.U32 R2, R2, 0x40, RZ ;  /* 0x0000004002027824 */ /* 0x000fca00078e00ff */
[----:B------:R-:W-:-:S04]  /*1900*/  LOP3.LUT R2, R2, 0xffffff80, RZ, 0xc0, !PT ;  /* 0xffffff8002027812 */ /* 0x000fc800078ec0ff */
[----:B------:R-:W-:-:S13]  /*1910*/  R2UR UR9, R2 ;  /* 0x00000000020972ca */ /* 0x000fda00000e0000 */
[----:B------:R-:W-:Y:S01]  /*1920*/  ULOP3.LUT UR35, UR9, 0x40, UR35, 0xf8, !UPT ;  /* 0x0000004009237892 */ /* 0x000fe2000f8ef823 */
[----:B------:R-:W-:Y:S11]  /*1930*/  BRA.U !UP0, `(.L_x_25) ;  /* 0x0000000108c07547 */ /* 0x000ff6000b800000 */
[----:B------:R-:W-:Y:S01]  /*1940*/  UMOV UR16, UR21 ;  /* 0x0000001500107c82 */ /* 0x000fe20008000000 */
[----:B------:R-:W-:Y:S01]  /*1950*/  UMOV UR17, UR23 ;  /* 0x0000001700117c82 */ /* 0x000fe20008000000 */
[----:B------:R-:W-:-:S05]  /*1960*/  UMOV UR34, URZ ;  /* 0x000000ff00227c82 */ /* 0x000fca0008000000 */
.L_x_31:
[----:B------:R-:W-:Y:S01]  /*1970*/  ULEA UR33, UR17, UR6, 0x3 ;  /* 0x0000000611217291 */ /* 0x000fe2000f8e18ff */
[----:B------:R-:W-:Y:S01]  /*1980*/  @P5 MOV R3, 0x6000 ;  /* 0x0000600000035802 */ /* 0x000fe20000000f00 */
[----:B-12-4-:R-:W-:Y:S10]  /*1990*/  @P0 BRA `(.L_x_26) ;  /* 0x00000000000c0947 */ /* 0x016ff40003800000 */
[----:B------:R-:W-:-:S04]  /*19a0*/  SHF.L.U32 R4, R17, 0x1f, RZ ;  /* 0x0000001f11047819 */ /* 0x000fc800000006ff */
[----:B------:R-:W1:Y:S02]  /*19b0*/  SYNCS.PHASECHK.TRANS64.TRYWAIT P0, [UR33+0x18], R4 ;  /* 0x00001804ff0075a7 */ /* 0x000e640008001121 */
[----:B-1----:R-:W-:Y:S05]  /*19c0*/  @!P0 BRA `(.L_x_27) ;  /* 0x0000005c00748947 */ /* 0x002fea0003800000 */
.L_x_26:
[----:B------:R2:W-:Y:S01]  /*19d0*/  @P5 SYNCS.ARRIVE.TRANS64 RZ, [UR33], R3 ;  /* 0x00000003ffff59a7 */ /* 0x0005e20008000021 */
[----:B------:R-:W-:Y:S02]  /*19e0*/  ULOP3.LUT UR8, UR22, 0x2, URZ, 0xfc, !UPT ;  /* 0x0000000216087892 */ /* 0x000fe4000f8efcff */
[----:B------:R-:W-:Y:S02]  /*19f0*/  UIADD3 UR16, UPT, UPT, UR16, 0x1, URZ ;  /* 0x0000000110107890 */ /* 0x000fe4000fffe0ff */
[----:B------:R-:W-:Y:S02]  /*1a00*/  UISETP.NE.AND UP0, UPT, UR8, 0x2, UPT ;  /* 0x000000020800788c */ /* 0x000fe4000bf05270 */
[----:B------:R-:W-:-:S07]  /*1a10*/  UISETP.NE.AND UP2, UPT, UR16, 0x1, UPT ;  /* 0x000000011000788c */ /* 0x000fce000bf45270 */
[----:B------:R-:W-:Y:S05]  /*1a20*/  BRA.U UP0, `(.L_x_28) ;  /* 0x0000000100047547 */ /* 0x000fea000b800000 */
[----:B------:R-:W-:Y:S05]  /*1a30*/  BPT.TRAP 0x1 ;  /* 0x000000040000795c */ /* 0x000fea0000300000 */
.L_x_28:
[----:B------:R-:W-:Y:S04]  /*1a40*/  BSSY.RECONVERGENT B0, `(.L_x_29) ;  /* 0x0000003000007945 */ /* 0x000fe80003800200 */
[----:B------:R-:W-:Y:S05]  /*1a50*/  @!P4 BRA `(.L_x_30) ;  /* 0x000000000004c947 */ /* 0x000fea0003800000 */
[----:B------:R-:W-:Y:S05]  /*1a60*/  BPT.TRAP 0x1 ;  /* 0x000000040000795c */ /* 0x000fea0000300000 */
.L_x_30:
[----:B------:R-:W-:Y:S05]  /*1a70*/  BSYNC.RECONVERGENT B0 ;  /* 0x0000000000007941 */ /* 0x000fea0003800200 */
.L_x_29:
[----:B------:R-:W-:Y:S02]  /*1a80*/  UIADD3 UR23, UPT, UPT, UR17, 0x1, URZ ;  /* 0x0000000111177890 */ /* 0x000fe4000fffe0ff */
[----:B------:R-:W-:Y:S02]  /*1a90*/  ULEA UR32, UR17, UR6, 0xd ;  /* 0x0000000611207291 */ /* 0x000fe4000f8e68ff */
[----:B------:R-:W-:Y:S02]  /*1aa0*/  UISETP.NE.AND UP0, UPT, UR23, 0x3, UPT ;  /* 0x000000031700788c */ /* 0x000fe4000bf05270 */
[----:B------:R-:W-:Y:S02]  /*1ab0*/  UIADD3 UR28, UP1, UPT, UR14, 0x80, URZ ;  /* 0x000000800e1c7890 */ /* 0x000fe4000ff3e0ff */
[----:B------:R-:W-:Y:S02]  /*1ac0*/  USEL UR9, URZ, 0x1, UP0 ;  /* 0x00000001ff097887 */ /* 0x000fe40008000000 */
[----:B------:R-:W-:-:S02]  /*1ad0*/  USEL UR23, UR23, URZ, UP0 ;  /* 0x000000ff17177287 */ /* 0x000fc40008000000 */
[----:B------:R-:W-:Y:S02]  /*1ae0*/  UIADD3 UR26, UP0, UPT, UR14, 0x180, URZ ;  /* 0x000001800e1a7890 */ /* 0x000fe4000ff1e0ff */
[----:B------:R-:W-:Y:S01]  /*1af0*/  ULEA UR8, UR23, UR6, 0x3 ;  /* 0x0000000617087291 */ /* 0x000fe2000f8e18ff */
[----:B------:R-:W-:Y:S01]  /*1b00*/  LOP3.LUT R17, R17, UR9, RZ, 0x3c, !PT ;  /* 0x0000000911117c12 */ /* 0x000fe2000f8e3cff */
[----:B------:R-:W-:Y:S02]  /*1b10*/  ULOP3.LUT UR33, UR33, 0xfefffff8, URZ, 0xc0, !UPT ;  /* 0xfefffff821217892 */ /* 0x000fe4000f8ec0ff */
[----:B------:R-:W-:Y:S01]  /*1b20*/  UIADD3.X UR29, UPT, UPT, URZ, UR15, URZ, UP1, !UPT ;  /* 0x0000000fff1d7290 */ /* 0x000fe20008ffe4ff */
[----:B-1----:R-:W-:Y:S01]  /*1b30*/  SHF.L.U32 R2, R17, 0x1f, RZ ;  /* 0x0000001f11027819 */ /* 0x002fe200000006ff */
[----:B------:R-:W-:Y:S02]  /*1b40*/  UIADD3 UR32, UPT, UPT, UR32, 0x6400, URZ ;  /* 0x0000640020207890 */ /* 0x000fe4000fffe0ff */
[----:B------:R-:W-:Y:S01]  /*1b50*/  UIADD3.X UR27, UPT, UPT, URZ, UR15, URZ, UP0, !UPT ;  /* 0x0000000fff1b7290 */ /* 0x000fe200087fe4ff */
[----:B------:R1:W4:Y:S01]  /*1b60*/  SYNCS.PHASECHK.TRANS64.TRYWAIT P0, [UR8+0x18], R2 ;  /* 0x00001802ff0075a7 */ /* 0x0003220008001108 */
[----:B------:R-:W-:Y:S01]  /*1b70*/  ULEA UR8, UR17, UR6, 0xc ;  /* 0x0000000611087291 */ /* 0x000fe2000f8e60ff */
[----:B------:R-:W-:Y:S01]  /*1b80*/  UMOV UR18, 0x0 ;  /* 0x0000000000127882 */ /* 0x000fe20000000000 */
[----:B------:R-:W-:-:S02]  /*1b90*/  UMOV UR19, 0x10000000 ;  /* 0x1000000000137882 */ /* 0x000fc40000000000 */
[----:B------:R-:W-:Y:S01]  /*1ba0*/  UIADD3 UR8, UPT, UPT, UR8, 0xc400, URZ ;  /* 0x0000c40008087890 */ /* 0x000fe2000fffe0ff */
[----:B------:R2:W-:Y:S01]  /*1bb0*/  UTMALDG.3D.2CTA [UR32], [UR28], desc[UR18] ;  /* 0x000012201c0075b4 */ /* 0x0005e20008211000 */
[----:B------:R-:W-:Y:S01]  /*1bc0*/  UMOV UR10, UR34 ;  /* 0x00000022000a7c82 */ /* 0x000fe20008000000 */
[----:B------:R-:W-:Y:S01]  /*1bd0*/  UMOV UR12, UR36 ;  /* 0x00000024000c7c82 */ /* 0x000fe20008000000 */
[----:B------:R-:W-:Y:S01]  /*1be0*/  UMOV UR9, UR33 ;  /* 0x0000002100097c82 */ /* 0x000fe20008000000 */
[----:B------:R-:W-:Y:S01]  /*1bf0*/  UMOV UR25, UR13 ;  /* 0x0000000d00197c82 */ /* 0x000fe20008000000 */
[----:B------:R-:W-:-:S03]  /*1c00*/  UMOV UR17, UR23 ;  /* 0x0000001700117c82 */ /* 0x000fc60008000000 */
[----:B------:R1:W-:Y:S01]  /*1c10*/  UTMALDG.3D.2CTA [UR8], [UR26], desc[UR18] ;  /* 0x000012081a0075b4 */ /* 0x0003e20008211000 */
[----:B--2---:R-:W-:Y:S01]  /*1c20*/  UIADD3 UR34, UPT, UPT, UR34, 0x20, URZ ;  /* 0x0000002022227890 */ /* 0x004fe2000fffe0ff */
[----:B------:R-:W-:Y:S11]  /*1c30*/  BRA.U UP2, `(.L_x_31) ;  /* 0xfffffffd024c7547 */ /* 0x000ff6000b83ffff */
.L_x_25:
[----:B-1----:R-:W-:Y:S01]  /*1c40*/  ULEA UR8, UR23, UR6, 0x3 ;  /* 0x0000000617087291 */ /* 0x002fe2000f8e18ff */
[----:B------:R-:W-:Y:S01]  /*1c50*/  SHF.L.U32 R2, R17, 0x1f, RZ ;  /* 0x0000001f11027819 */ /* 0x000fe200000006ff */
[----:B------:R-:W-:Y:S01]  /*1c60*/  @!P1 SYNCS.ARRIVE.TRANS64.A1T0 RZ, [UR6+0x68], RZ ;  /* 0x000068ffffff99a7 */ /* 0x000fe20008100006 */
[----:B------:R-:W-:-:S06]  /*1c70*/  UISETP.GT.AND UP0, UPT, UR7, UR5, UPT ;  /* 0x000000050700728c */ /* 0x000fcc000bf04270 */
[----:B--2-4-:R1:W2:Y:S03]  /*1c80*/  SYNCS.PHASECHK.TRANS64.TRYWAIT P0, [UR8+0x18], R2 ;  /* 0x00001802ff0075a7 */ /* 0x0142a60008001108 */
[----:B------:R-:W-:Y:S05]  /*1c90*/  BRA.U !UP0, `(.L_x_32) ;  /* 0x0000000108c07547 */ /* 0x000fea000b800000 */
[----:B------:R-:W-:Y:S01]  /*1ca0*/  UIADD3 UR26, UPT, UPT, UR24, UR25, URZ ;  /* 0x00000019181a7290 */ /* 0x000fe2000fffe0ff */
[----:B------:R-:W-:-:S11]  /*1cb0*/  UMOV UR27, UR23 ;  /* 0x00000017001b7c82 */ /* 0x000fd60008000000 */
.L_x_38:
[----:B------:R-:W-:Y:S01]  /*1cc0*/  ULEA UR17, UR27, UR6, 0x3 ;  /* 0x000000061b117291 */ /* 0x000fe2000f8e18ff */
[----:B--2---:R-:W-:Y:S01]  /*1cd0*/  @P5 MOV R3, 0x6000 ;  /* 0x0000600000035802 */ /* 0x004fe20000000f00 */
[----:B-12---:R-:W-:Y:S10]  /*1ce0*/  @P0 BRA `(.L_x_33) ;  /* 0x00000000000c0947 */ /* 0x006ff40003800000 */
[----:B------:R-:W-:-:S04]  /*1cf0*/  SHF.L.U32 R4, R17, 0x1f, RZ ;  /* 0x0000001f11047819 */ /* 0x000fc800000006ff */
[----:B------:R-:W2:Y:S02]  /*1d00*/  SYNCS.PHASECHK.TRANS64.TRYWAIT P0, [UR17+0x18], R4 ;  /* 0x00001804ff0075a7 */ /* 0x000ea40008001111 */
[----:B--2---:R-:W-:Y:S05]  /*1d10*/  @!P0 BRA `(.L_x_34) ;  /* 0x0000005800b88947 */ /* 0x004fea0003800000 */
.L_x_33:
[----:B------:R2:W-:Y:S01]  /*1d20*/  @P5 SYNCS.ARRIVE.TRANS64 RZ, [UR17], R3 ;  /* 0x00000003ffff59a7 */ /* 0x0005e20008000011 */
[----:B------:R-:W-:-:S04]  /*1d30*/  ULOP3.LUT UR8, UR22, 0x2, URZ, 0xfc, !UPT ;  /* 0x0000000216087892 */ /* 0x000fc8000f8efcff */
[----:B------:R-:W-:-:S09]  /*1d40*/  UISETP.NE.AND UP0, UPT, UR8, 0x2, UPT ;  /* 0x000000020800788c */ /* 0x000fd2000bf05270 */
[----:B------:R-:W-:Y:S05]  /*1d50*/  BRA.U UP0, `(.L_x_35) ;  /* 0x0000000100047547 */ /* 0x000fea000b800000 */
[----:B------:R-:W-:Y:S05]  /*1d60*/  BPT.TRAP 0x1 ;  /* 0x000000040000795c */ /* 0x000fea0000300000 */
.L_x_35:
[----:B------:R-:W-:Y:S04]  /*1d70*/  BSSY.RECONVERGENT B0, `(.L_x_36) ;  /* 0x0000003000007945 */ /* 0x000fe80003800200 */
[----:B------:R-:W-:Y:S05]  /*1d80*/  @!P4 BRA `(.L_x_37) ;  /* 0x000000000004c947 */ /* 0x000fea0003800000 */
[----:B------:R-:W-:Y:S05]  /*1d90*/  BPT.TRAP 0x1 ;  /* 0x000000040000795c */ /* 0x000fea0000300000 */
.L_x_37:
[----:B------:R-:W-:Y:S05]  /*1da0*/  BSYNC.RECONVERGENT B0 ;  /* 0x0000000000007941 */ /* 0x000fea0003800200 */
.L_x_36:
        /* <DEDUP_REMOVED lines=9> */
[----:B------:R-:W-:Y:S02]  /*1e40*/  USHF.L.U32 UR18, UR25, 0x5, URZ ;  /* 0x0000000519127899 */ /* 0x000fe400080006ff */
[----:B------:R-:W-:Y:S01]  /*1e50*/  ULOP3.LUT UR17, UR17, 0xfefffff8, URZ, 0xc0, !UPT ;  /* 0xfefffff811117892 */ /* 0x000fe2000f8ec0ff */
[----:B-1----:R-:W-:Y:S01]  /*1e60*/  SHF.L.U32 R2, R17, 0x1f, RZ ;  /* 0x0000001f11027819 */ /* 0x002fe200000006ff */
[----:B------:R-:W-:Y:S02]  /*1e70*/  UIADD3 UR16, UPT, UPT, UR16, 0x6400, URZ ;  /* 0x0000640010107890 */ /* 0x000fe4000fffe0ff */
[----:B------:R-:W-:Y:S01]  /*1e80*/  UIADD3.X UR33, UPT, UPT, URZ, UR15, URZ, UP1, !UPT ;  /* 0x0000000fff217290 */ /* 0x000fe20008ffe4ff */
[----:B------:R4:W1:Y:S01]  /*1e90*/  SYNCS.PHASECHK.TRANS64.TRYWAIT P0, [UR8+0x18], R2 ;  /* 0x00001802ff0075a7 */ /* 0x0008620008001108 */
[----:B------:R-:W-:-:S02]  /*1ea0*/  ULEA UR8, UR27, UR6, 0xc ;  /* 0x000000061b087291 */ /* 0x000fc4000f8e60ff */
[----:B------:R-:W-:Y:S02]  /*1eb0*/  UIADD3.X UR31, UPT, UPT, URZ, UR15, URZ, UP0, !UPT ;  /* 0x0000000fff1f7290 */ /* 0x000fe400087fe4ff */
[----:B------:R-:W-:Y:S01]  /*1ec0*/  UIADD3 UR8, UPT, UPT, UR8, 0xc400, URZ ;  /* 0x0000c40008087890 */ /* 0x000fe2000fffe0ff */
[----:B------:R-:W-:Y:S01]  /*1ed0*/  UMOV UR28, 0x0 ;  /* 0x00000000001c7882 */ /* 0x000fe20000000000 */
[----:B------:R-:W-:Y:S01]  /*1ee0*/  UMOV UR29, 0x10000000 ;  /* 0x10000000001d7882 */ /* 0x000fe20000000000 */
[----:B------:R-:W-:Y:S01]  /*1ef0*/  UMOV UR19, UR35 ;  /* 0x0000002300137c82 */ /* 0x000fe20008000000 */
[----:B------:R-:W-:Y:S01]  /*1f00*/  UMOV UR20, UR36 ;  /* 0x0000002400147c82 */ /* 0x000fe20008000000 */
[----:B------:R-:W-:Y:S01]  /*1f10*/  UMOV UR12, UR36 ;  /* 0x00000024000c7c82 */ /* 0x000fe20008000000 */
[----:B------:R-:W-:Y:S01]  /*1f20*/  UMOV UR9, UR17 ;  /* 0x0000001100097c82 */ /* 0x000fe20008000000 */
[----:B------:R-:W-:Y:S01]  /*1f30*/  UMOV UR10, UR18 ;  /* 0x00000012000a7c82 */ /* 0x000fe20008000000 */
[----:B------:R4:W-:Y:S01]  /*1f40*/  UTMALDG.3D.2CTA [UR16], [UR32], desc[UR28] ;  /* 0x00001c10200075b4 */ /* 0x0009e20008211000 */
[----:B------:R-:W-:Y:S01]  /*1f50*/  UIADD3 UR25, UPT, UPT, UR25, 0x1, URZ ;  /* 0x0000000119197890 */ /* 0x000fe2000fffe0ff */
[----:B------:R-:W-:-:S03]  /*1f60*/  UMOV UR27, UR23 ;  /* 0x00000017001b7c82 */ /* 0x000fc60008000000 */
[----:B------:R-:W-:Y:S01]  /*1f70*/  UISETP.NE.AND UP0, UPT, UR25, UR26, UPT ;  /* 0x0000001a1900728c */ /* 0x000fe2000bf05270 */
[----:B------:R4:W-:Y:S08]  /*1f80*/  UTMALDG.3D.2CTA [UR8], [UR30], desc[UR28] ;  /* 0x00001c081e0075b4 */ /* 0x0009f00008211000 */
[----:B----4-:R-:W-:Y:S05]  /*1f90*/  BRA.U UP0, `(.L_x_38) ;  /* 0xfffffffd00487547 */ /* 0x010fea000b83ffff */
.L_x_32:
[C---:B-1----:R-:W-:Y:S01]  /*1fa0*/  LEA R2, R16.reuse, UR6, 0x3 ;  /* 0x0000000610027c11 */ /* 0x042fe2000f8e18ff */
[----:B------:R-:W-:Y:S01]  /*1fb0*/  NOP ;  /* 0x0000000000007918 */ /* 0x000fe20000000000 */
[----:B--2---:R-:W-:Y:S02]  /*1fc0*/  SHF.L.U32 R3, R13, 0x1f, RZ ;  /* 0x0000001f0d037819 */ /* 0x004fe400000006ff */
[----:B------:R-:W-:Y:S02]  /*1fd0*/  LEA R4, R16, UR6, 0x4 ;  /* 0x0000000610047c11 */ /* 0x000fe4000f8e20ff */
[----:B------:R-:W1:Y:S02]  /*1fe0*/  SYNCS.PHASECHK.TRANS64.TRYWAIT P0, [R2+URZ+0x70], R3 ;  /* 0x00007003020075a7 */ /* 0x000e6400080011ff */
[----:B-1----:R-:W-:Y:S05]  /*1ff0*/  @!P0 BRA `(.L_x_39) ;  /* 0x0000005800188947 */ /* 0x002fea0003800000 */
.L_x_135:
[----:B------:R-:W2:Y:S01]  /*2000*/  LDS.128 R4, [R4+0x100] ;  /* 0x0001000004047984 */ /* 0x000ea20000000c00 */
[----:B------:R-:W-:Y:S01]  /*2010*/  ISETP.GE.AND P0, PT, R26, 0x1, PT ;  /* 0x000000011a00780c */ /* 0x000fe20003f06270 */
[----:B-1----:R-:W-:Y:S01]  /*2020*/  VIADD R2, R2, 0x80 ;  /* 0x0000008002027836 */ /* 0x002fe20000000000 */
[----:B------:R-:W-:Y:S01]  /*2030*/  @!PT LDS RZ, [RZ] ;  /* 0x00000000fffff984 */ /* 0x000fe20000000800 */
[----:B------:R-:W-:Y:S01]  /*2040*/  @!PT LDS RZ, [RZ] ;  /* 0x00000000fffff984 */ /* 0x000fe20000000800 */
[----:B------:R-:W-:Y:S01]  /*2050*/  @!PT LDS RZ, [RZ] ;  /* 0x00000000fffff984 */ /* 0x000fe20000000800 */
[----:B------:R-:W-:Y:S01]  /*2060*/  @!PT LDS RZ, [RZ] ;  /* 0x00000000fffff984 */ /* 0x000fe20000000800 */
[----:B------:R1:W-:Y:S06]  /*2070*/  MEMBAR.ALL.CTA ;  /* 0x0000000000007992 */ /* 0x0003ec0000008000 */
[----:B-1----:R-:W1:Y:S01]  /*2080*/  FENCE.VIEW.ASYNC.S ;  /* 0x00000000000073c6 */ /* 0x002e620000000000 */
[----:B------:R-:W-:-:S04]  /*2090*/  PRMT R2, RZ, 0x654, R2 ;  /* 0x00000654ff027816 */ /* 0x000fc80000000002 */
[----:B-1----:R1:W-:Y:S01]  /*20a0*/  SYNCS.ARRIVE.TRANS64.RED.A1T0 RZ, [R2+URZ], RZ ;  /* 0x000000ff02ff79a7 */ /* 0x0023e200081004ff */
[----:B--2---:R-:W-:-:S13]  /*20b0*/  LOP3.LUT P2, RZ, R6, 0x1, RZ, 0xc0, !PT ;  /* 0x0000000106ff7812 */ /* 0x004fda000784c0ff */
[----:B------:R-:W-:Y:S01]  /*20c0*/  @P2 SHF.R.U32.HI R3, RZ, 0x10, R5 ;  /* 0x00000010ff032819 */ /* 0x000fe20000011605 */
[----:B------:R-:W-:Y:S01]  /*20d0*/  VOTEU.ANY UP0, P2 ;  /* 0x0000000000ff7886 */ /* 0x000fe20001000100 */
[----:B------:R-:W-:Y:S02]  /*20e0*/  @P2 MOV R10, R4 ;  /* 0x00000004000a2202 */ /* 0x000fe40000000f00 */
[----:B------:R-:W-:Y:S02]  /*20f0*/  @P2 R2UR.BROADCAST UR8, R3 ;  /* 0x00000000030822ca */ /* 0x000fe400008e0000 */
[----:B------:R-:W-:-:S11]  /*2100*/  @P2 LOP3.LUT R9, R5, 0xffff, RZ, 0xc0, !PT ;  /* 0x0000ffff05092812 */ /* 0x000fd600078ec0ff */
[----:B------:R-:W-:Y:S01]  /*2110*/  @UP0 UMOV UR36, UR8 ;  /* 0x0000000800240c82 */ /* 0x000fe20008000000 */
[----:B-1----:R-:W-:Y:S05]  /*2120*/  @!P0 BRA `(.L_x_40) ;  /* 0x0000000000b88947 */ /* 0x002fea0003800000 */
[----:B------:R-:W3:Y:S01]  /*2130*/  LDC.64 R4, c[0x0][0xb18] ;  /* 0x0002c600ff047b82 */ /* 0x000ee20000000a00 */
[----:B------:R-:W-:-:S07]  /*2140*/  ISETP.NE.AND P3, PT, R26, 0x1, PT ;  /* 0x000000011a00780c */ /* 0x000fce0003f65270 */
[----:B------:R-:W1:Y:S08]  /*2150*/  LDC.64 R6, c[0x0][0xb10] ;  /* 0x0002c400ff067b82 */ /* 0x000e700000000a00 */
[----:B------:R-:W2:Y:S08]  /*2160*/  LDC R14, c[0x0][0xb20] ;  /* 0x0002c800ff0e7b82 */ /* 0x000eb00000000800 */
[----:B------:R-:W4:Y:S01]  /*2170*/  LDC R15, c[0x0][0xb0c] ;  /* 0x0002c300ff0f7b82 */ /* 0x000f220000000800 */
[----:B---3--:R-:W-:Y:S01]  /*2180*/  IMAD.HI.U32 R21, R0, R5, RZ ;  /* 0x0000000500157227 */ /* 0x008fe200078e00ff */
[----:B------:R-:W-:-:S03]  /*2190*/  ISETP.NE.AND P0, PT, R4, 0x1, PT ;  /* 0x000000010400780c */ /* 0x000fc60003f05270 */
[----:B------:R-:W-:-:S03]  /*21a0*/  IMAD.HI.U32 R5, R9, R5, RZ ;  /* 0x0000000509057227 */ /* 0x000fc600078e00ff */
[----:B------:R-:W3:Y:S01]  /*21b0*/  LDC.64 R2, c[0x0][0xb28] ;  /* 0x0002ca00ff027b82 */ /* 0x000ee20000000a00 */
[----:B-1----:R-:W-:-:S04]  /*21c0*/  IMAD.HI.U32 R22, R8, R6, RZ ;  /* 0x0000000608167227 */ /* 0x002fc800078e00ff */
[----:B------:R-:W-:Y:S01]  /*21d0*/  IMAD.HI.U32 R23, R10, R6, RZ ;  /* 0x000000060a177227 */ /* 0x000fe200078e00ff */
[----:B------:R-:W-:Y:S02]  /*21e0*/  SHF.R.U32.HI R22, RZ, R7, R22 ;  /* 0x00000007ff167219 */ /* 0x000fe40000011616 */
[-C--:B--2---:R-:W-:Y:S02]  /*21f0*/  SHF.R.U32.HI R21, RZ, R14.reuse, R21 ;  /* 0x0000000eff157219 */ /* 0x084fe40000011615 */
[----:B------:R-:W-:Y:S02]  /*2200*/  SHF.R.U32.HI R5, RZ, R14, R5 ;  /* 0x0000000eff057219 */ /* 0x000fe40000011605 */
[----:B------:R-:W-:Y:S02]  /*2210*/  SEL R21, R0, R21, !P0 ;  /* 0x0000001500157207 */ /* 0x000fe40004000000 */
[----:B------:R-:W-:Y:S02]  /*2220*/  SHF.R.U32.HI R23, RZ, R7, R23 ;  /* 0x00000007ff177219 */ /* 0x000fe40000011617 */
[----:B----4-:R-:W-:-:S02]  /*2230*/  ISETP.NE.AND P1, PT, R15, 0x1, PT ;  /* 0x000000010f00780c */ /* 0x010fc40003f25270 */
[----:B------:R-:W-:Y:S02]  /*2240*/  SEL R5, R9, R5, !P0 ;  /* 0x0000000509057207 */ /* 0x000fe40004000000 */
[----:B------:R-:W-:Y:S02]  /*2250*/  SEL R22, R8, R22, !P1 ;  /* 0x0000001608167207 */ /* 0x000fe40004800000 */
[----:B------:R-:W-:Y:S01]  /*2260*/  SEL R23, R10, R23, !P1 ;  /* 0x000000170a177207 */ /* 0x000fe20004800000 */
[----:B---3--:R-:W-:-:S04]  /*2270*/  IMAD.HI.U32 R20, R21, R2, RZ ;  /* 0x0000000215147227 */ /* 0x008fc800078e00ff */
        /* <DEDUP_REMOVED lines=10> */
[----:B------:R-:W-:-:S04]  /*2320*/  @!P0 IMAD.HI.U32 R7, R23, R2, RZ ;  /* 0x0000000217078227 */ /* 0x000fc800078e00ff */
[----:B------:R-:W-:Y:S01]  /*2330*/  IMAD.MOV R2, RZ, RZ, -R6 ;  /* 0x000000ffff027224 */ /* 0x000fe200078e0a06 */
[----:B------:R-:W-:Y:S02]  /*2340*/  @!P0 SHF.R.U32.HI R3, RZ, R3, R7 ;  /* 0x00000003ff038219 */ /* 0x000fe40000011607 */
[----:B------:R-:W-:Y:S01]  /*2350*/  IADD3 R7, PT, PT, -R5, RZ, RZ ;  /* 0x000000ff05077210 */ /* 0x000fe20007ffe1ff */
[----:B------:R-:W-:Y:S01]  /*2360*/  IMAD R2, R26, R2, R5 ;  /* 0x000000021a027224 */ /* 0x000fe200078e0205 */
        /* <DEDUP_REMOVED lines=10> */
.L_x_40:
[----:B------:R-:W1:Y:S02]  /*2410*/  LDCU UR8, c[0x0][0xb30] ;  /* 0x00016600ff0877ac */ /* 0x000e640008000800 */
[----:B-1----:R-:W-:-:S09]  /*2420*/  UISETP.NE.AND UP0, UPT, UR8, 0x1, UPT ;  /* 0x000000010800788c */ /* 0x002fd2000bf05270 */
[----:B------:R-:W-:Y:S05]  /*2430*/  BRA.U UP0, `(.L_x_41) ;  /* 0x0000000100407547 */ /* 0x000fea000b800000 */
[----:B------:R-:W1:Y:S08]  /*2440*/  LDC.64 R4, c[0x0][0xb10] ;  /* 0x0002c400ff047b82 */ /* 0x000e700000000a00 */
[----:B------:R-:W2:Y:S08]  /*2450*/  LDC.64 R2, c[0x0][0xb18] ;  /* 0x0002c600ff027b82 */ /* 0x000eb00000000a00 */
[----:B------:R-:W4:Y:S08]  /*2460*/  LDC R6, c[0x0][0xb20] ;  /* 0x0002c800ff067b82 */ /* 0x000f300000000800 */
[----:B------:R-:W3:Y:S01]  /*2470*/  LDC R7, c[0x0][0xb0c] ;  /* 0x0002c300ff077b82 */ /* 0x000ee20000000800 */
[----:B-1----:R-:W-:-:S05]  /*2480*/  IMAD.HI.U32 R4, R10, R4, RZ ;  /* 0x000000040a047227 */ /* 0x002fca00078e00ff */
[----:B------:R-:W-:Y:S01]  /*2490*/  SHF.R.U32.HI R4, RZ, R5, R4 ;  /* 0x00000005ff047219 */ /* 0x000fe20000011604 */
[----:B--2---:R-:W-:Y:S01]  /*24a0*/  IMAD.HI.U32 R3, R9, R3, RZ ;  /* 0x0000000309037227 */ /* 0x004fe200078e00ff */
[----:B------:R-:W-:-:S04]  /*24b0*/  ISETP.NE.AND P0, PT, R2, 0x1, PT ;  /* 0x000000010200780c */ /* 0x000fc80003f05270 */
[----:B----4-:R-:W-:-:S04]  /*24c0*/  SHF.R.U32.HI R3, RZ, R6, R3 ;  /* 0x00000006ff037219 */ /* 0x010fc80000011603 */
[----:B------:R-:W-:Y:S02]  /*24d0*/  SEL R3, R9, R3, !P0 ;  /* 0x0000000309037207 */ /* 0x000fe40004000000 */
[----:B---3--:R-:W-:-:S04]  /*24e0*/  ISETP.NE.AND P1, PT, R7, 0x1, PT ;  /* 0x000000010700780c */ /* 0x008fc80003f25270 */
[----:B------:R-:W-:-:S05]  /*24f0*/  SEL R4, R10, R4, !P1 ;  /* 0x000000040a047207 */ /* 0x000fca0004800000 */
[----:B------:R-:W-:Y:S02]  /*2500*/  IMAD.IADD R5, R3, 0x1, -R4 ;  /* 0x0000000103057824 */ /* 0x000fe400078e0a04 */
[----:B------:R-:W-:Y:S02]  /*2510*/  IMAD.IADD R3, R4, 0x1, -R3 ;  /* 0x0000000104037824 */ /* 0x000fe400078e0a03 */
[----:B------:R-:W-:Y:S02]  /*2520*/  IMAD R10, R5, R7, R10 ;  /* 0x00000007050a7224 */ /* 0x000fe400078e020a */
[----:B------:R-:W-:-:S07]  /*2530*/  IMAD R9, R3, R2, R9 ;  /* 0x0000000203097224 */ /* 0x000fce00078e0209 */
.L_x_41:
[----:B------:R-:W-:Y:S01]  /*2540*/  VIADD R16, R16, 0x1 ;  /* 0x0000000110107836 */ /* 0x000fe20000000000 */
[----:B------:R-:W-:Y:S01]  /*2550*/  PLOP3.LUT P1, PT, PT, PT, PT, 0x80, 0x8 ;  /* 0x000000000008781c */ /* 0x000fe20003f2f070 */
[----:B------:R-:W-:Y:S02]  /*2560*/  IMAD.IADD R14, R10, 0x1, R63 ;  /* 0x000000010a0e7824 */ /* 0x000fe400078e023f */
[----:B------:R-:W-:Y:S01]  /*2570*/  IMAD.IADD R15, R9, 0x1, R62 ;  /* 0x00000001090f7824 */ /* 0x000fe200078e023e */
[----:B------:R-:W-:-:S04]  /*2580*/  ISETP.NE.AND P0, PT, R16, 0x2, PT ;  /* 0x000000021000780c */ /* 0x000fc80003f05270 */
[----:B------:R-:W-:Y:S02]  /*2590*/  SEL R2, RZ, 0x1, P0 ;  /* 0x00000001ff027807 */ /* 0x000fe40000000000 */
[----:B------:R-:W-:Y:S02]  /*25a0*/  SEL R16, R16, RZ, P0 ;  /* 0x000000ff10107207 */ /* 0x000fe40000000000 */
[----:B------:R-:W-:Y:S01]  /*25b0*/  LOP3.LUT R13, R13, R2, RZ, 0x3c, !PT ;  /* 0x000000020d0d7212 */ /* 0x000fe200078e3cff */
[----:B------:R-:W-:Y:S06]  /*25c0*/  @P2 BRA `(.L_x_42) ;  /* 0xfffffff000582947 */ /* 0x000fec000383ffff */
[----:B------:R-:W-:Y:S01]  /*25d0*/  UIADD3 UR6, UPT, UPT, UR6, 0x18, URZ ;  /* 0x0000001806067890 */ /* 0x000fe2000fffe0ff */
[----:B------:R-:W-:-:S03]  /*25e0*/  SHF.L.U32 R2, R17, 0x1f, RZ ;  /* 0x0000001f11027819 */ /* 0x000fc600000006ff */
[----:B------:R-:W-:-:S09]  /*25f0*/  ULEA UR4, UR23, UR6, 0x3 ;  /* 0x0000000617047291 */ /* 0x000fd2000f8e18ff */
[----:B------:R-:W1:Y:S02]  /*2600*/  SYNCS.PHASECHK.TRANS64.TRYWAIT P0, [UR4], R2 ;  /* 0x00000002ff0075a7 */ /* 0x000e640008001104 */
[----:B-1----:R-:W-:Y:S05]  /*2610*/  @!P0 BRA `(.L_x_43) ;  /* 0x0000005000a48947 */ /* 0x002fea0003800000 */
.L_x_137:
[----:B------:R-:W-:-:S04]  /*2620*/  UIADD3 UR5, UPT, UPT, UR23, 0x1, URZ ;  /* 0x0000000117057890 */ /* 0x000fc8000fffe0ff */
[----:B------:R-:W-:-:S04]  /*2630*/  UISETP.NE.AND UP0, UPT, UR5, 0x3, UPT ;  /* 0x000000030500788c */ /* 0x000fc8000bf05270 */
[----:B------:R-:W-:Y:S02]  /*2640*/  USEL UR7, URZ, 0x1, UP0 ;  /* 0x00000001ff077887 */ /* 0x000fe40008000000 */
[----:B------:R-:W-:-:S04]  /*2650*/  USEL UR5, UR5, URZ, UP0 ;  /* 0x000000ff05057287 */ /* 0x000fc80008000000 */
[----:B------:R-:W-:Y:S01]  /*2660*/  ULEA UR4, UR5, UR6, 0x3 ;  /* 0x0000000605047291 */ /* 0x000fe2000f8e18ff */
[----:B------:R-:W-:-:S04]  /*2670*/  LOP3.LUT R17, R17, UR7, RZ, 0x3c, !PT ;  /* 0x0000000711117c12 */ /* 0x000fc8000f8e3cff */
[----:B-1----:R-:W-:-:S04]  /*2680*/  SHF.L.U32 R2, R17, 0x1f, RZ ;  /* 0x0000001f11027819 */ /* 0x002fc800000006ff */
[----:B------:R-:W1:Y:S02]  /*2690*/  SYNCS.PHASECHK.TRANS64.TRYWAIT P0, [UR4], R2 ;  /* 0x00000002ff0075a7 */ /* 0x000e640008001104 */
[----:B-1----:R-:W-:Y:S05]  /*26a0*/  @!P0 BRA `(.L_x_44) ;  /* 0x0000005000988947 */ /* 0x002fea0003800000 */
.L_x_139:
[----:B------:R-:W-:-:S04]  /*26b0*/  UIADD3 UR5, UPT, UPT, UR5, 0x1, URZ ;  /* 0x0000000105057890 */ /* 0x000fc8000fffe0ff */
[----:B------:R-:W-:-:S04]  /*26c0*/  UISETP.NE.AND UP0, UPT, UR5, 0x3, UPT ;  /* 0x000000030500788c */ /* 0x000fc8000bf05270 */
[----:B------:R-:W-:Y:S02]  /*26d0*/  USEL UR4, URZ, 0x1, UP0 ;  /* 0x00000001ff047887 */ /* 0x000fe40008000000 */
[----:B------:R-:W-:-:S04]  /*26e0*/  USEL UR5, UR5, URZ, UP0 ;  /* 0x000000ff05057287 */ /* 0x000fc80008000000 */
[----:B------:R-:W-:Y:S01]  /*26f0*/  ULEA UR5, UR5, UR6, 0x3 ;  /* 0x0000000605057291 */ /* 0x000fe2000f8e18ff */
[----:B-1----:R-:W-:-:S04]  /*2700*/  LOP3.LUT R2, R17, UR4, RZ, 0x3c, !PT ;  /* 0x0000000411027c12 */ /* 0x002fc8000f8e3cff */
[----:B------:R-:W-:Y:S01]  /*2710*/  SHF.L.U32 R2, R2, 0x1f, RZ ;  /* 0x0000001f02027819 */ /* 0x000fe200000006ff */
[----:B---3--:R-:W-:-:S07]  /*2720*/  IMAD.U32 R0, RZ, RZ, UR5 ;  /* 0x00000005ff007e24 */ /* 0x008fce000f8e00ff */
.L_x_45:
[----:B-1----:R1:W2:Y:S02]  /*2730*/  SYNCS.PHASECHK.TRANS64.TRYWAIT P0, [R0+URZ], R2 ;  /* 0x00000002000075a7 */ /* 0x0022a400080011ff */
[----:B--2---:R-:W-:Y:S05]  /*2740*/  @!P0 NANOSLEEP.SYNCS 0x989680 ;  /* 0x009896800000895d */ /* 0x004fea0003900000 */
[----:B------:R-:W2:Y:S02]  /*2750*/  @!P0 SYNCS.PHASECHK.TRANS64 P0, [R0+URZ], R2 ;  /* 0x00000002000085a7 */ /* 0x000ea400080010ff */
[----:B--2---:R-:W-:Y:S05]  /*2760*/  @P0 EXIT ;  /* 0x000000000000094d */ /* 0x004fea0003800000 */
[----:B------:R-:W-:Y:S05]  /*2770*/  BRA `(.L_x_45) ;  /* 0xfffffffc00ec7947 */ /* 0x000fea000383ffff */
.L_x_22:
[----:B------:R-:W-:-:S04]  /*2780*/  UISETP.NE.AND UP1, UPT, UR37, URZ, UPT ;  /* 0x000000ff2500728c */ /* 0x000fc8000bf25270 */
[----:B------:R-:W-:-:S09]  /*2790*/  UISETP.NE.OR UP1, UPT, UR10, 0x1, UP1 ;  /* 0x000000010a00788c */ /* 0x000fd20008f25670 */
[----:B------:R-:W-:Y:S05]  /*27a0*/  BRA.U UP1, `(.L_x_46) ;  /* 0x00000005014c7547 */ /* 0x000fea000b800000 */
[----:B------:R-:W-:Y:S01]  /*27b0*/  HFMA2 R11, -RZ, RZ, 0, 0 ;  /* 0x00000000ff0b7431 */ /* 0x000fe200000001ff */
[----:B------:R-:W-:Y:S01]  /*27c0*/  ISETP.GE.U32.AND P2, PT, R10, 0x2, PT ;  /* 0x000000020a00780c */ /* 0x000fe20003f46070 */
[----:B------:R-:W-:Y:S01]  /*27d0*/  IMAD.MOV.U32 R12, RZ, RZ, 0x1 ;  /* 0x00000001ff0c7424 */ /* 0x000fe200078e00ff */
[----:B------:R-:W-:Y:S01]  /*27e0*/  CS2R R8, SRZ ;  /* 0x0000000000087805 */ /* 0x000fe2000001ff00 */
[----:B------:R-:W-:Y:S01]  /*27f0*/  IMAD.MOV.U32 R3, RZ, RZ, RZ ;  /* 0x000000ffff037224 */ /* 0x000fe200078e00ff */
[----:B------:R-:W-:Y:S01]  /*2800*/  UMOV UR4, 0x400 ;  /* 0x0000040000047882 */ /* 0x000fe20000000000 */
[----:B------:R-:W-:Y:S01]  /*2810*/  UMOV UR6, URZ ;  /* 0x000000ff00067c82 */ /* 0x000fe20008000000 */
[----:B------:R-:W-:-:S12]  /*2820*/  ULEA UR37, UR37, UR4, 0x18 ;  /* 0x0000000425257291 */ /* 0x000fd8000f8ec0ff */
.L_x_50:
[----:B------:R-:W-:Y:S02]  /*2830*/  LEA R0, R3, UR37, 0x3 ;  /* 0x0000002503007c11 */ /* 0x000fe4000f8e18ff */
[----:B------:R-:W-:-:S03]  /*2840*/  SHF.L.U32 R4, R8, 0x1f, RZ ;  /* 0x0000001f08047819 */ /* 0x000fc600000006ff */
[----:B------:R-:W-:Y:S01]  /*2850*/  VIADD R5, R0, 0xe0 ;  /* 0x000000e000057836 */ /* 0x000fe20000000000 */
[----:B------:R-:W1:Y:S02]  /*2860*/  SYNCS.PHASECHK.TRANS64.TRYWAIT P0, [R0+URZ+0xd0], R4 ;  /* 0x0000d004000075a7 */ /* 0x000e6400080011ff */
[----:B-1----:R-:W-:Y:S05]  /*2870*/  @!P0 BRA `(.L_x_47) ;  /* 0x00000050003c8947 */ /* 0x002fea0003800000 */
.L_x_140:
[----:B------:R-:W-:Y:S01]  /*2880*/  ULEA UR5, UR6, UR37, 0x3 ;  /* 0x0000002506057291 */ /* 0x000fe2000f8e18ff */
[----:B-1----:R-:W-:Y:S01]  /*2890*/  PRMT R0, RZ, 0x654, R5 ;  /* 0x00000654ff007816 */ /* 0x002fe20000000005 */
[----:B------:R-:W-:Y:S01]  /*28a0*/  @!P2 IMAD.MOV.U32 R4, RZ, RZ, 0x10 ;  /* 0x00000010ff04a424 */ /* 0x000fe200078e00ff */
[----:B------:R-:W-:Y:S01]  /*28b0*/  SHF.L.U32 R5, R12, 0x1f, RZ ;  /* 0x0000001f0c057819 */ /* 0x000fe200000006ff */
[----:B------:R-:W-:Y:S01]  /*28c0*/  UIADD3 UR4, UPT, UPT, UR5, 0x70, URZ ;  /* 0x0000007005047890 */ /* 0x000fe2000fffe0ff */
[----:B------:R1:W-:Y:S05]  /*28d0*/  SYNCS.ARRIVE.TRANS64.RED.A1T0 RZ, [R0+URZ], RZ ;  /* 0x000000ff00ff79a7 */ /* 0x0003ea00081004ff */
[----:B------:R-:W-:Y:S01]  /*28e0*/  IMAD.U32 R6, RZ, RZ, UR4 ;  /* 0x00000004ff067e24 */ /* 0x000fe2000f8e00ff */
[----:B------:R-:W2:Y:S04]  /*28f0*/  SYNCS.PHASECHK.TRANS64.TRYWAIT P0, [UR5+0x80], R5 ;  /* 0x00008005ff0075a7 */ /* 0x000ea80008001105 */
[----:B------:R-:W-:Y:S01]  /*2900*/  PRMT R6, R10, 0x654, R6 ;  /* 0x000006540a067816 */ /* 0x000fe20000000006 */
[----:B-12---:R-:W-:Y:S06]  /*2910*/  @!P0 BRA `(.L_x_48) ;  /* 0x0000005000288947 */ /* 0x006fec0003800000 */
.L_x_142:
[----:B------:R-:W-:Y:S01]  /*2920*/  ULEA UR4, UR6, UR37, 0x4 ;  /* 0x0000002506047291 */ /* 0x000fe2000f8e20ff */
[----:B------:R-:W-:Y:S01]  /*2930*/  SEL R2, R6, R2, !P2 ;  /* 0x0000000206027207 */ /* 0x000fe20005000000 */
[----:B------:R-:W-:Y:S01]  /*2940*/  UIADD3 UR5, UPT, UPT, UR5, 0x70, URZ ;  /* 0x0000007005057890 */ /* 0x000fe2000fffe0ff */
[----:B-1----:R-:W-:Y:S01]  /*2950*/  LEA R0, R11, UR37, 0x3 ;  /* 0x000000250b007c11 */ /* 0x002fe2000f8e18ff */
[----:B------:R-:W-:Y:S01]  /*2960*/  UIADD3 UR4, UPT, UPT, UR4, 0x100, URZ ;  /* 0x0000010004047890 */ /* 0x000fe2000fffe0ff */
[----:B------:R1:W-:Y:S01]  /*2970*/  @!P2 SYNCS.ARRIVE.TRANS64.RED RZ, [R2+URZ], R4 ;  /* 0x0000000402ffa9a7 */ /* 0x0003e200080004ff */
[----:B------:R-:W-:Y:S01]  /*2980*/  UIADD3 UR6, UPT, UPT, UR6, 0x1, URZ ;  /* 0x0000000106067890 */ /* 0x000fe2000fffe0ff */
[----:B------:R-:W-:-:S03]  /*2990*/  VIADD R3, R3, 0x1 ;  /* 0x0000000103037836 */ /* 0x000fc60000000000 */
[----:B------:R-:W-:Y:S02]  /*29a0*/  UISETP.NE.AND UP0, UPT, UR6, 0x2, UPT ;  /* 0x000000020600788c */ /* 0x000fe4000bf05270 */
[----:B------:R-:W-:Y:S01]  /*29b0*/  ISETP.NE.AND P0, PT, R3, 0x2, PT ;  /* 0x000000020300780c */ /* 0x000fe20003f05270 */
[----:B------:R-:W-:Y:S06]  /*29c0*/  UGETNEXTWORKID.BROADCAST [UR4], [UR5] ;  /* 0x00000000040073ca */ /* 0x000fec0008000100 */
[----:B------:R-:W-:Y:S02]  /*29d0*/  USEL UR4, URZ, 0x1, UP0 ;  /* 0x00000001ff047887 */ /* 0x000fe40008000000 */
[----:B------:R-:W-:-:S04]  /*29e0*/  USEL UR6, UR6, URZ, UP0 ;  /* 0x000000ff06067287 */ /* 0x000fc80008000000 */
[----:B------:R-:W-:Y:S02]  /*29f0*/  LOP3.LUT R12, R12, UR4, RZ, 0x3c, !PT ;  /* 0x000000040c0c7c12 */ /* 0x000fe4000f8e3cff */
[----:B-1----:R-:W-:-:S04]  /*2a00*/  SHF.L.U32 R4, R9, 0x1f, RZ ;  /* 0x0000001f09047819 */ /* 0x002fc800000006ff */
[----:B------:R-:W1:Y:S02]  /*2a10*/  SYNCS.PHASECHK.TRANS64.TRYWAIT P1, [R0+URZ+0x70], R4 ;  /* 0x00007004000075a7 */ /* 0x000e6400080211ff */
[----:B-1----:R-:W-:Y:S05]  /*2a20*/  @!P1 BRA `(.L_x_49) ;  /* 0x0000004c00fc9947 */ /* 0x002fea0003800000 */
.L_x_143:
[----:B-1----:R-:W-:Y:S01]  /*2a30*/  LEA R4, R11, UR37, 0x4 ;  /* 0x000000250b047c11 */ /* 0x002fe2000f8e20ff */
[----:B------:R-:W-:Y:S01]  /*2a40*/  VIADD R0, R0, 0x80 ;  /* 0x0000008000007836 */ /* 0x000fe20000000000 */
[----:B------:R-:W-:Y:S01]  /*2a50*/  SEL R3, R3, RZ, P0 ;  /* 0x000000ff03037207 */ /* 0x000fe20000000000 */
[----:B------:R-:W-:-:S03]  /*2a60*/  VIADD R11, R11, 0x1 ;  /* 0x000000010b0b7836 */ /* 0x000fc60000000000 */
[----:B------:R-:W1:Y:S01]  /*2a70*/  LDS.128 R4, [R4+0x100] ;  /* 0x0001000004047984 */ /* 0x000e620000000c00 */
[----:B------:R-:W-:Y:S02]  /*2a80*/  PRMT R0, RZ, 0x654, R0 ;  /* 0x00000654ff007816 */ /* 0x000fe40000000000 */
[C---:B------:R-:W-:Y:S01]  /*2a90*/  ISETP.NE.AND P1, PT, R11.reuse, 0x2, PT ;  /* 0x000000020b00780c */ /* 0x040fe20003f25270 */
[----:B------:R-:W-:Y:S01]  /*2aa0*/  @!PT LDS RZ, [RZ] ;  /* 0x00000000fffff984 */ /* 0x000fe20000000800 */
[----:B------:R-:W-:Y:S01]  /*2ab0*/  @!PT LDS RZ, [RZ] ;  /* 0x00000000fffff984 */ /* 0x000fe20000000800 */
[----:B------:R-:W-:Y:S01]  /*2ac0*/  @!PT LDS RZ, [RZ] ;  /* 0x00000000fffff984 */ /* 0x000fe20000000800 */
[----:B------:R-:W-:Y:S01]  /*2ad0*/  @!PT LDS RZ, [RZ] ;  /* 0x00000000fffff984 */ /* 0x000fe20000000800 */
[----:B------:R2:W-:Y:S06]  /*2ae0*/  MEMBAR.ALL.CTA ;  /* 0x0000000000007992 */ /* 0x0005ec0000008000 */
[----:B--2---:R-:W2:Y:S01]  /*2af0*/  FENCE.VIEW.ASYNC.S ;  /* 0x00000000000073c6 */ /* 0x004ea20000000000 */
[----:B------:R-:W-:Y:S01]  /*2b00*/  SEL R11, R11, RZ, P1 ;  /* 0x000000ff0b0b7207 */ /* 0x000fe20000800000 */
[----:B--2---:R2:W-:Y:S01]  /*2b10*/  SYNCS.ARRIVE.TRANS64.RED.A1T0 RZ, [R0+URZ], RZ ;  /* 0x000000ff00ff79a7 */ /* 0x0045e200081004ff */
[----:B-1----:R-:W-:-:S02]  /*2b20*/  LOP3.LUT P3, RZ, R6, 0x1, RZ, 0xc0, !PT ;  /* 0x0000000106ff7812 */ /* 0x002fc4000786c0ff */
[----:B------:R-:W-:-:S04]  /*2b30*/  SEL R4, RZ, 0x1, P1 ;  /* 0x00000001ff047807 */ /* 0x000fc80000800000 */
[----:B------:R-:W-:Y:S02]  /*2b40*/  LOP3.LUT R9, R9, R4, RZ, 0x3c, !PT ;  /* 0x0000000409097212 */ /* 0x000fe400078e3cff */
[----:B--2---:R-:W-:-:S04]  /*2b50*/  SEL R0, RZ, 0x1, P0 ;  /* 0x00000001ff007807 */ /* 0x004fc80000000000 */
[----:B------:R-:W-:Y:S01]  /*2b60*/  LOP3.LUT R8, R8, R0, RZ, 0x3c, !PT ;  /* 0x0000000008087212 */ /* 0x000fe200078e3cff */
[----:B------:R-:W-:Y:S06]  /*2b70*/  @P3 BRA `(.L_x_50) ;  /* 0xfffffffc002c3947 */ /* 0x000fec000383ffff */
[----:B------:R-:W-:Y:S01]  /*2b80*/  ULEA UR5, UR6, UR37, 0x3 ;  /* 0x0000002506057291 */ /* 0x000fe2000f8e18ff */
[----:B------:R-:W-:-:S08]  /*2b90*/  SHF.L.U32 R2, R12, 0x1f, RZ ;  /* 0x0000001f0c027819 */ /* 0x000fd000000006ff */
[----:B------:R-:W1:Y:S02]  /*2ba0*/  SYNCS.PHASECHK.TRANS64 P0, [UR5+0x80], R2 ;  /* 0x00008002ff0075a7 */ /* 0x000e640008001005 */
[----:B-1----:R-:W-:Y:S05]  /*2bb0*/  @P0 BRA `(.L_x_51) ;  /* 0x0000000000080947 */ /* 0x002fea0003800000 */
[----:B------:R-:W1:Y:S02]  /*2bc0*/  SYNCS.PHASECHK.TRANS64.TRYWAIT P0, [UR5+0x80], R2 ;  /* 0x00008002ff0075a7 */ /* 0x000e640008001105 */
[----:B-1----:R-:W-:Y:S05]  /*2bd0*/  @!P0 BRA `(.L_x_52) ;  /* 0x0000004c00a48947 */ /* 0x002fea0003800000 */
.L_x_51:
[----:B------:R-:W-:-:S04]  /*2be0*/  UIADD3 UR4, UPT, UPT, UR6, 0x1, URZ ;  /* 0x0000000106047890 */ /* 0x000fc8000fffe0ff */
[----:B------:R-:W-:-:S04]  /*2bf0*/  UISETP.NE.AND UP0, UPT, UR4, 0x2, UPT ;  /* 0x000000020400788c */ /* 0x000fc8000bf05270 */
[----:B------:R-:W-:Y:S02]  /*2c00*/  USEL UR7, URZ, 0x1, UP0 ;  /* 0x00000001ff077887 */ /* 0x000fe40008000000 */
[----:B------:R-:W-:-:S04]  /*2c10*/  USEL UR4, UR4, URZ, UP0 ;  /* 0x000000ff04047287 */ /* 0x000fc80008000000 */
[----:B------:R-:W-:Y:S01]  /*2c20*/  ULEA UR4, UR4, UR37, 0x3 ;  /* 0x0000002504047291 */ /* 0x000fe2000f8e18ff */
[----:B-1----:R-:W-:-:S04]  /*2c30*/  LOP3.LUT R2, R12, UR7, RZ, 0x3c, !PT ;  /* 0x000000070c027c12 */ /* 0x002fc8000f8e3cff */
[----:B------:R-:W-:-:S04]  /*2c40*/  SHF.L.U32 R0, R2, 0x1f, RZ ;  /* 0x0000001f02007819 */ /* 0x000fc800000006ff */
[----:B------:R-:W1:Y:S02]  /*2c50*/  SYNCS.PHASECHK.TRANS64 P0, [UR4+0x80], R0 ;  /* 0x00008000ff0075a7 */ /* 0x000e640008001004 */
[----:B-1----:R-:W-:Y:S05]  /*2c60*/  @P0 EXIT ;  /* 0x000000000000094d */ /* 0x002fea0003800000 */
[----:B------:R-:W-:Y:S02]  /*2c70*/  SHF.L.U32 R2, R2, 0x1f, RZ ;  /* 0x0000001f02027819 */ /* 0x000fe400000006ff */
[----:B------:R-:W-:-:S07]  /*2c80*/  MOV R0, UR4 ;  /* 0x0000000400007c02 */ /* 0x000fce0008000f00 */
.L_x_53:
[----:B-1----:R1:W2:Y:S02]  /*2c90*/  SYNCS.PHASECHK.TRANS64.TRYWAIT P0, [R0+URZ+0x80], R2 ;  /* 0x00008002000075a7 */ /* 0x0022a400080011ff */
[----:B--2---:R-:W-:Y:S05]  /*2ca0*/  @!P0 NANOSLEEP.SYNCS 0x989680 ;  /* 0x009896800000895d */ /* 0x004fea0003900000 */
[----:B------:R-:W2:Y:S02]  /*2cb0*/  @!P0 SYNCS.PHASECHK.TRANS64 P0, [R0+URZ+0x80], R2 ;  /* 0x00008002000085a7 */ /* 0x000ea400080010ff */
[----:B--2---:R-:W-:Y:S05]  /*2cc0*/  @P0 EXIT ;  /* 0x000000000000094d */ /* 0x004fea0003800000 */
[----:B------:R-:W-:Y:S05]  /*2cd0*/  BRA `(.L_x_53) ;  /* 0xfffffffc00ec7947 */ /* 0x000fea000383ffff */
.L_x_46:
[----:B------:R-:W-:Y:S05]  /*2ce0*/  BRA.U UP4, `(.L_x_54) ;  /* 0x0000001104d87547 */ /* 0x000fea000b800000 */
[----:B------:R-:W-:Y:S01]  /*2cf0*/  UMOV UR6, 0x40 ;  /* 0x0000004000067882 */ /* 0x000fe20000000000 */
[----:B------:R-:W-:Y:S01]  /*2d00*/  NOP ;  /* 0x0000000000007918 */ /* 0x000fe20000000000 */
[----:B------:R-:W-:Y:S01]  /*2d10*/  ULEA UR6, UR37, UR6, 0x18 ;  /* 0x0000000625067291 */ /* 0x000fe2000f8ec0ff */
[----:B------:R-:W-:Y:S02]  /*2d20*/  UMOV UR7, 0x400 ;  /* 0x0000040000077882 */ /* 0x000fe40000000000 */
[----:B------:R-:W-:-:S06]  /*2d30*/  ULEA UR37, UR37, UR7, 0x18 ;  /* 0x0000000725257291 */ /* 0x000fcc000f8ec0ff */
[----:B------:R-:W1:Y:S02]  /*2d40*/  LDS.U8 R2, [UR6+0x1c] ;  /* 0x00001c06ff027984 */ /* 0x000e640008000000 */
[----:B-1----:R-:W-:-:S13]  /*2d50*/  ISETP.NE.AND P0, PT, R2, RZ, PT ;  /* 0x000000ff0200720c */ /* 0x002fda0003f05270 */
[----:B------:R-:W-:Y:S05]  /*2d60*/  @P0 BRA `(.L_x_55) ;  /* 0x0000000400080947 */ /* 0x000fea0003800000 */
[----:B------:R-:W-:Y:S02]  /*2d70*/  UISETP.NE.U32.AND UP0, UPT, UR5, 0x1, UPT ;  /* 0x000000010500788c */ /* 0x000fe4000bf05070 */
[----:B------:R-:W-:-:S07]  /*2d80*/  UIADD3 UR8, UPT, UPT, UR6, 0x8, URZ ;  /* 0x0000000806087890 */ /* 0x000fce000fffe0ff */
[----:B------:R-:W-:Y:S05]  /*2d90*/  BRA.U !UP0, `(.L_x_56) ;  /* 0x00000001089c7547 */ /* 0x000fea000b800000 */
[----:B------:R-:W-:Y:S01]  /*2da0*/  ELECT P0, URZ, PT ;  /* 0x0000000000ff782f */ /* 0x000fe20003800000 */
[----:B------:R-:W-:-:S12]  /*2db0*/  BSSY B0, `(.L_x_56) ;  /* 0x0000025000007945 */ /* 0x000fd80003800000 */
[----:B------:R-:W-:Y:S05]  /*2dc0*/  @!P0 BRA `(.L_x_57) ;  /* 0x00000000008c8947 */ /* 0x000fea0003800000 */
[----:B------:R-:W-:-:S05]  /*2dd0*/  UMOV UR7, 0x10 ;  /* 0x0000001000077882 */ /* 0x000fca0000000000 */
[----:B------:R-:W-:Y:S04]  /*2de0*/  DEPBAR.LE SB1, 0x36 ;  /* 0x00009d800000791a */ /* 0x000fe80000000000 */
[----:B------:R-:W1:Y:S02]  /*2df0*/  UTCATOMSWS.2CTA.FIND_AND_SET.ALIGN UP1, UR7, UR7 ;  /* 0x00000007000775e3 */ /* 0x000e640008220800 */
[----:B-1----:R-:W-:Y:S01]  /*2e00*/  MOV R10, UR7 ;  /* 0x00000007000a7c02 */ /* 0x002fe20008000f00 */
[----:B------:R-:W-:Y:S06]  /*2e10*/  BRA.U UP1, `(.L_x_58) ;  /* 0x0000000101187547 */ /* 0x000fec000b800000 */
.L_x_59:
[----:B------:R-:W-:Y:S05]  /*2e20*/  NANOSLEEP 0x64 ;  /* 0x000000640000795d */ /* 0x000fea0003800000 */
[----:B------:R-:W-:-:S05]  /*2e30*/  UMOV UR7, 0x10 ;  /* 0x0000001000077882 */ /* 0x000fca0000000000 */
[----:B------:R-:W-:Y:S04]  /*2e40*/  DEPBAR.LE SB1, 0x36 ;  /* 0x00009d800000791a */ /* 0x000fe80000000000 */
[----:B------:R-:W1:Y:S02]  /*2e50*/  UTCATOMSWS.2CTA.FIND_AND_SET.ALIGN UP1, UR7, UR7 ;  /* 0x00000007000775e3 */ /* 0x000e640008220800 */
[----:B-1----:R-:W-:Y:S01]  /*2e60*/  MOV R10, UR7 ;  /* 0x00000007000a7c02 */ /* 0x002fe20008000f00 */
[----:B------:R-:W-:Y:S05]  /*2e70*/  BRA.U !UP1, `(.L_x_59) ;  /* 0xfffffffd09e87547 */ /* 0x000fea000b83ffff */
.L_x_58:
[----:B------:R-:W1:Y:S01]  /*2e80*/  LDS R5, [UR6+0x10] ;  /* 0x00001006ff057984 */ /* 0x000e620008000800 */
[----:B------:R-:W-:Y:S01]  /*2e90*/  IMAD.U32 R3, RZ, RZ, UR37 ;  /* 0x00000025ff037e24 */ /* 0x000fe2000f8e00ff */
[----:B------:R-:W-:-:S03]  /*2ea0*/  MOV R2, UR4 ;  /* 0x0000000400027c02 */ /* 0x000fc60008000f00 */
[----:B------:R-:W-:Y:S01]  /*2eb0*/  VIADD R3, R3, 0x120 ;  /* 0x0000012003037836 */ /* 0x000fe20000000000 */
[----:B-1----:R-:W-:-:S04]  /*2ec0*/  SHF.L.U32 R5, R5, 0x1f, RZ ;  /* 0x0000001f05057819 */ /* 0x002fc800000006ff */
[----:B------:R-:W1:Y:S02]  /*2ed0*/  SYNCS.PHASECHK.TRANS64.TRYWAIT P0, [UR6+0x8], R5 ;  /* 0x00000805ff0075a7 */ /* 0x000e640008001106 */
[----:B-1----:R-:W-:Y:S05]  /*2ee0*/  @P0 BRA `(.L_x_60) ;  /* 0x0000000000080947 */ /* 0x002fea0003800000 */
[----:B------:R-:W1:Y:S02]  /*2ef0*/  SYNCS.PHASECHK.TRANS64.TRYWAIT P0, [UR6+0x8], R5 ;  /* 0x00000805ff0075a7 */ /* 0x000e640008001106 */
[----:B-1----:R-:W-:Y:S05]  /*2f00*/  @!P0 BRA `(.L_x_61) ;  /* 0x0000004800f08947 */ /* 0x002fea0003800000 */
.L_x_60:
[----:B-1----:R-:W-:Y:S01]  /*2f10*/  HFMA2 R4, -RZ, RZ, 0, 5.9604644775390625e-08 ;  /* 0x00000001ff047431 */ /* 0x002fe200000001ff */
[----:B------:R-:W-:Y:S01]  /*2f20*/  UPRMT UR7, UR4, 0x654, UR8 ;  /* 0x0000065404077896 */ /* 0x000fe20008000008 */
[----:B------:R-:W-:Y:S01]  /*2f30*/  IMAD.MOV.U32 R7, RZ, RZ, 0xffff ;  /* 0x0000ffffff077424 */ /* 0x000fe200078e00ff */
[----:B------:R-:W-:Y:S01]  /*2f40*/  PRMT R2, R2, 0x654, R3 ;  /* 0x0000065402027816 */ /* 0x000fe20000000003 */
[----:B------:R-:W-:Y:S02]  /*2f50*/  IMAD.MOV.U32 R5, RZ, RZ, 0x4 ;  /* 0x00000004ff057424 */ /* 0x000fe400078e00ff */
[----:B------:R-:W-:Y:S01]  /*2f60*/  IMAD.SHL.U32 R9, R10, 0x20, RZ ;  /* 0x000000200a097824 */ /* 0x000fe200078e00ff */
[----:B------:R-:W-:Y:S02]  /*2f70*/  MOV R3, UR7 ;  /* 0x0000000700037c02 */ /* 0x000fe40008000f00 */
[-C--:B------:R-:W-:Y:S01]  /*2f80*/  SHF.L.U32 R7, R7, R10.reuse, RZ ;  /* 0x0000000a07077219 */ /* 0x080fe200000006ff */
[----:B------:R1:W-:Y:S01]  /*2f90*/  SYNCS.ARRIVE.TRANS64.RED RZ, [UR7], R5 ;  /* 0x00000005ffff79a7 */ /* 0x0003e20008000407 */
[----:B------:R-:W-:Y:S01]  /*2fa0*/  SHF.L.U32 R6, R4, R10, RZ ;  /* 0x0000000a04067219 */ /* 0x000fe200000006ff */
[----:B------:R1:W-:Y:S04]  /*2fb0*/  STS [UR37+0x120], R9 ;  /* 0x00012009ff007988 */ /* 0x0003e80008000825 */
[----:B------:R1:W-:Y:S04]  /*2fc0*/  STAS [R2.64], R10 ;  /* 0x0000000a02007dbd */ /* 0x0003e8000c0008ff */
[----:B------:R1:W-:Y:S04]  /*2fd0*/  ATOMS.OR RZ, [UR6+0x14], R7 ;  /* 0x00001407ffff798c */ /* 0x0003e8000b000006 */
[----:B------:R1:W-:Y:S04]  /*2fe0*/  ATOMS.OR RZ, [UR6+0x18], R6 ;  /* 0x00001806ffff798c */ /* 0x0003e8000b000006 */
[----:B------:R1:W-:Y:S02]  /*2ff0*/  ATOMS.XOR RZ, [UR6+0x10], R4 ;  /* 0x00001004ffff798c */ /* 0x0003e4000b800006 */
.L_x_57:
[----:B------:R-:W-:Y:S05]  /*3000*/  BSYNC B0 ;  /* 0x0000000000007941 */ /* 0x000fea0003800000 */
.L_x_56:
[----:B------:R-:W-:Y:S05]  /*3010*/  BRA.U UP0, `(.L_x_62) ;  /* 0x00000001006c7547 */ /* 0x000fea000b800000 */
[----:B------:R-:W-:-:S03]  /*3020*/  UMOV UR7, 0xffffffff ;  /* 0xffffffff00077882 */ /* 0x000fc60000000000 */
[----:B------:R-:W-:Y:S05]  /*3030*/  BRA.DIV UR7, `(.L_x_63) ;  /* 0x0000004a07bc7947 */ /* 0x000fea000b800000 */
[----:B------:R-:W-:-:S13]  /*3040*/  ELECT P6, URZ, PT ;  /* 0x0000000000ff782f */ /* 0x000fda00038c0000 */
.L_x_147:
[----:B------:R-:W-:Y:S05]  /*3050*/  @!P6 BRA `(.L_x_62) ;  /* 0x00000000005ce947 */ /* 0x000fea0003800000 */
[----:B-1----:R-:W1:Y:S02]  /*3060*/  LDS R3, [UR6+0x10] ;  /* 0x00001006ff037984 */ /* 0x002e640008000800 */
[----:B-1----:R-:W-:-:S04]  /*3070*/  SHF.L.U32 R3, R3, 0x1f, RZ ;  /* 0x0000001f03037819 */ /* 0x002fc800000006ff */
[----:B------:R-:W1:Y:S02]  /*3080*/  SYNCS.PHASECHK.TRANS64.TRYWAIT P0, [UR6+0x8], R3 ;  /* 0x00000803ff0075a7 */ /* 0x000e640008001106 */
[----:B-1----:R-:W-:Y:S05]  /*3090*/  @P0 BRA `(.L_x_64) ;  /* 0x0000000000080947 */ /* 0x002fea0003800000 */
[----:B------:R-:W1:Y:S02]  /*30a0*/  SYNCS.PHASECHK.TRANS64.TRYWAIT P0, [UR6+0x8], R3 ;  /* 0x00000803ff0075a7 */ /* 0x000e640008001106 */
[----:B-1----:R-:W-:Y:S05]  /*30b0*/  @!P0 BRA `(.L_x_65) ;  /* 0x0000004800bc8947 */ /* 0x002fea0003800000 */
.L_x_64:
[----:B------:R-:W2:Y:S01]  /*30c0*/  LDS R5, [UR37+0x120] ;  /* 0x00012025ff057984 */ /* 0x000ea20008000800 */
[----:B-1----:R-:W-:Y:S02]  /*30d0*/  HFMA2 R2, -RZ, RZ, 0, 5.9604644775390625e-08 ;  /* 0x00000001ff027431 */ /* 0x002fe400000001ff */
[----:B------:R-:W-:Y:S01]  /*30e0*/  IMAD.MOV.U32 R3, RZ, RZ, 0xffff ;  /* 0x0000ffffff037424 */ /* 0x000fe200078e00ff */
[----:B------:R-:W-:Y:S01]  /*30f0*/  UPRMT UR7, UR4, 0x654, UR8 ;  /* 0x0000065404077896 */ /* 0x000fe20008000008 */
[----:B--2---:R-:W-:-:S03]  /*3100*/  IMAD.SHL.U32 R4, R5, 0x20, RZ ;  /* 0x0000002005047824 */ /* 0x004fc600078e00ff */
[-C--:B------:R-:W-:Y:S02]  /*3110*/  SHF.L.U32 R3, R3, R5.reuse, RZ ;  /* 0x0000000503037219 */ /* 0x080fe400000006ff */
[----:B------:R-:W-:Y:S01]  /*3120*/  SHF.L.U32 R5, R2, R5, RZ ;  /* 0x0000000502057219 */ /* 0x000fe200000006ff */
[----:B------:R2:W-:Y:S04]  /*3130*/  STS [UR37+0x120], R4 ;  /* 0x00012004ff007988 */ /* 0x0005e80008000825 */
[----:B------:R2:W-:Y:S04]  /*3140*/  ATOMS.OR RZ, [UR6+0x14], R3 ;  /* 0x00001403ffff798c */ /* 0x0005e8000b000006 */
[----:B------:R2:W-:Y:S01]  /*3150*/  ATOMS.OR RZ, [UR6+0x18], R5 ;  /* 0x00001805ffff798c */ /* 0x0005e2000b000006 */
[----:B------:R-:W-:Y:S03]  /*3160*/  SYNCS.ARRIVE.TRANS64.RED.A1T0 RZ, [UR7], RZ ;  /* 0x000000ffffff79a7 */ /* 0x000fe60008100407 */
[----:B------:R2:W-:Y:S01]  /*3170*/  ATOMS.XOR RZ, [UR6+0x10], R2 ;  /* 0x00001002ffff798c */ /* 0x0005e2000b800006 */
[----:B------:R-:W-:Y:S05]  /*3180*/  BRA `(.L_x_62) ;  /* 0x0000000000107947 */ /* 0x000fea0003800000 */
.L_x_55:
[----:B------:R-:W-:-:S05]  /*3190*/  MOV R2, 0xffffffff ;  /* 0xffffffff00027802 */ /* 0x000fca0000000f00 */
[----:B------:R1:W-:Y:S02]  /*31a0*/  STS [UR37+0x120], R2 ;  /* 0x00012002ff007988 */ /* 0x0003e40008000825 */
[----:B-1----:R-:W-:Y:S02]  /*31b0*/  MOV R2, 0x31d0 ;  /* 0x000031d000027802 */ /* 0x002fe40000000f00 */
[----:B-----5:R-:W-:Y:S05]  /*31c0*/  CALL.REL.NOINC `($__internal_1_$__cuda_sm10x_tcgen05_guardrail_trap_phase_invalid_during_alloc) ;  /* 0x00000050001c7944 */ /* 0x020fea0003c00000 */
.L_x_62:
[----:B------:R-:W-:Y:S05]  /*31d0*/  WARPSYNC.ALL ;  /* 0x0000000000007948 */ /* 0x000fea0003800000 */
[----:B------:R-:W3:Y:S01]  /*31e0*/  S2UR UR7, SR_CgaCtaId ;  /* 0x00000000000779c3 */ /* 0x000ee20000008800 */
[----:B------:R-:W-:Y:S01]  /*31f0*/  UMOV UR6, 0x400 ;  /* 0x0000040000067882 */ /* 0x000fe20000000000 */
[----:B------:R-:W-:-:S06]  /*3200*/  NOP ;  /* 0x0000000000007918 */ /* 0x000fcc0000000000 */
[----:B------:R-:W-:Y:S06]  /*3210*/  BAR.ARV 0x6, 0xa0 ;  /* 0x0182800000007b1d */ /* 0x000fec0000002000 */
[----:B------:R-:W4:Y:S01]  /*3220*/  LDCU UR8, c[0x0][0x38c] ;  /* 0x00007180ff0877ac */ /* 0x000f220008000800 */
[----:B------:R-:W-:Y:S01]  /*3230*/  LOP3.LUT R0, R0, 0xffff, RZ, 0xc0, !PT ;  /* 0x0000ffff00007812 */ /* 0x000fe200078ec0ff */
[----:B-1----:R-:W-:Y:S01]  /*3240*/  IMAD.MOV.U32 R9, RZ, RZ, 0x1 ;  /* 0x00000001ff097424 */ /* 0x002fe200078e00ff */
[----:B------:R-:W-:Y:S01]  /*3250*/  LOP3.LUT R8, R8, 0xffff, RZ, 0xc0, !PT ;  /* 0x0000ffff08087812 */ /* 0x000fe200078ec0ff */
[----:B------:R-:W-:Y:S01]  /*3260*/  UMOV UR19, URZ ;  /* 0x000000ff00137c82 */ /* 0x000fe20008000000 */
[----:B------:R-:W-:Y:S01]  /*3270*/  R2UR UR11, R0 ;  /* 0x00000000000b72ca */ /* 0x000fe200000e0000 */
[----:B------:R-:W-:Y:S01]  /*3280*/  UMOV UR18, URZ ;  /* 0x000000ff00127c82 */ /* 0x000fe20008000000 */
[----:B------:R-:W-:Y:S01]  /*3290*/  R2UR UR12, R8 ;  /* 0x00000000080c72ca */ /* 0x000fe200000e0000 */
[----:B------:R-:W-:Y:S01]  /*32a0*/  IMAD.MOV.U32 R8, RZ, RZ, RZ ;  /* 0x000000ffff087224 */ /* 0x000fe200078e00ff */
[----:B------:R-:W-:Y:S01]  /*32b0*/  UMOV UR17, URZ ;  /* 0x000000ff00117c82 */ /* 0x000fe20008000000 */
[----:B---3--:R-:W-:-:S02]  /*32c0*/  ULEA UR7, UR7, UR6, 0x18 ;  /* 0x0000000607077291 */ /* 0x008fc4000f8ec0ff */
[----:B------:R-:W-:Y:S02]  /*32d0*/  UISETP.NE.AND UP2, UPT, UR5, URZ, UPT ;  /* 0x000000ff0500728c */ /* 0x000fe4000bf45270 */
[----:B------:R-:W-:Y:S02]  /*32e0*/  UIADD3 UR13, UPT, UPT, UR7, 0x6400, URZ ;  /* 0x00006400070d7890 */ /* 0x000fe4000fffe0ff */
[----:B------:R-:W-:Y:S02]  /*32f0*/  UIADD3 UR14, UPT, UPT, UR7, 0xc400, URZ ;  /* 0x0000c400070e7890 */ /* 0x000fe4000fffe0ff */
[----:B----4-:R-:W-:Y:S01]  /*3300*/  UIADD3 UR8, UPT, UPT, UR8, 0x1f, URZ ;  /* 0x0000001f08087890 */ /* 0x010fe2000fffe0ff */
[----:B--2---:R-:W1:Y:S01]  /*3310*/  LDS R2, [UR7+0x120] ;  /* 0x00012007ff027984 */ /* 0x004e620008000800 */
[----:B------:R-:W-:Y:S02]  /*3320*/  USHF.R.U32.HI UR13, URZ, 0x4, UR13 ;  /* 0x00000004ff0d7899 */ /* 0x000fe4000801160d */
[----:B------:R-:W-:-:S02]  /*3330*/  USHF.R.S32.HI UR6, URZ, 0x1f, UR8 ;  /* 0x0000001fff067899 */ /* 0x000fc40008011408 */
[----:B------:R-:W-:Y:S02]  /*3340*/  USHF.R.U32.HI UR14, URZ, 0x4, UR14 ;  /* 0x00000004ff0e7899 */ /* 0x000fe4000801160e */
[----:B------:R-:W-:Y:S02]  /*3350*/  ULEA.HI UR6, UR6, UR8, URZ, 0x5 ;  /* 0x0000000806067291 */ /* 0x000fe4000f8f28ff */
[----:B------:R-:W-:Y:S02]  /*3360*/  ULOP3.LUT UR13, UR13, 0x3fff, URZ, 0xc0, !UPT ;  /* 0x00003fff0d0d7892 */ /* 0x000fe4000f8ec0ff */
[----:B------:R-:W-:Y:S02]  /*3370*/  USHF.R.S32.HI UR6, URZ, 0x5, UR6 ;  /* 0x00000005ff067899 */ /* 0x000fe40008011406 */
[----:B------:R-:W-:Y:S02]  /*3380*/  ULOP3.LUT UR14, UR14, 0x3fff, URZ, 0xc0, !UPT ;  /* 0x00003fff0e0e7892 */ /* 0x000fe4000f8ec0ff */
[----:B------:R-:W-:Y:S01]  /*3390*/  UISETP.LT.AND UP0, UPT, UR6, 0x1, UPT ;  /* 0x000000010600788c */ /* 0x000fe2000bf01270 */
[----:B------:R-:W-:Y:S01]  /*33a0*/  UMOV UR28, 0x0 ;  /* 0x00000000001c7882 */ /* 0x000fe20000000000 */
[----:B------:R-:W-:Y:S01]  /*33b0*/  UMOV UR29, 0x8100910 ;  /* 0x08100910001d7882 */ /* 0x000fe20000000000 */
[----:B------:R-:W-:-:S02]  /*33c0*/  ULOP3.LUT UR13, UR13, 0x10000, URZ, 0xfc, !UPT ;  /* 0x000100000d0d7892 */ /* 0x000fc4000f8efcff */
[----:B------:R-:W-:Y:S02]  /*33d0*/  ULOP3.LUT UR14, UR14, 0x10000, URZ, 0xfc, !UPT ;  /* 0x000100000e0e7892 */ /* 0x000fe4000f8efcff */
[----:B------:R-:W-:Y:S01]  /*33e0*/  USEL UR20, UR6, 0x1, !UP0 ;  /* 0x0000000106147887 */ /* 0x000fe2000c000000 */
[----:B------:R-:W-:Y:S01]  /*33f0*/  UMOV UR26, 0x0 ;  /* 0x00000000001a7882 */ /* 0x000fe20000000000 */
[----:B------:R-:W-:Y:S01]  /*3400*/  UMOV UR27, 0x8100910 ;  /* 0x08100910001b7882 */ /* 0x000fe20000000000 */
[----:B------:R-:W-:Y:S01]  /*3410*/  UMOV UR24, 0x0 ;  /* 0x0000000000187882 */ /* 0x000fe20000000000 */
[----:B------:R-:W-:Y:S01]  /*3420*/  UMOV UR25, 0x8100910 ;  /* 0x0810091000197882 */ /* 0x000fe20000000000 */
[----:B------:R-:W-:Y:S01]  /*3430*/  UMOV UR22, 0x0 ;  /* 0x0000000000167882 */ /* 0x000fe20000000000 */
[----:B------:R-:W-:Y:S01]  /*3440*/  UMOV UR23, 0x8100910 ;  /* 0x0810091000177882 */ /* 0x000fe20000000000 */
[----:B-1----:R-:W-:Y:S02]  /*3450*/  R2UR UR21, R2 ;  /* 0x00000000021572ca */ /* 0x002fe400000e0000 */
[----:B------:R-:W-:-:S13]  /*3460*/  CS2R R2, SRZ ;  /* 0x0000000000027805 */ /* 0x000fda000001ff00 */
.L_x_73:
[C---:B------:R-:W-:Y:S02]  /*3470*/  LEA R0, R8.reuse, UR7, 0x3 ;  /* 0x0000000708007c11 */ /* 0x040fe4000f8e18ff */
[----:B------:R-:W-:Y:S02]  /*3480*/  SHF.L.U32 R4, R3, 0x1f, RZ ;  /* 0x0000001f03047819 */ /* 0x000fe400000006ff */
[----:B------:R-:W-:Y:S02]  /*3490*/  LEA R5, R8, UR7, 0x4 ;  /* 0x0000000708057c11 */ /* 0x000fe4000f8e20ff */
[----:B------:R-:W1:Y:S02]  /*34a0*/  SYNCS.PHASECHK.TRANS64.TRYWAIT P0, [R0+URZ+0x70], R4 ;  /* 0x00007004000075a7 */ /* 0x000e6400080011ff */
[----:B-1-34-:R-:W-:Y:S05]  /*34b0*/  @!P0 BRA `(.L_x_66) ;  /* 0x0000004400d48947 */ /* 0x01afea0003800000 */
.L_x_148:
[----:B-1----:R-:W1:Y:S01]  /*34c0*/  LDS.128 R4, [R5+0x100] ;  /* 0x0001000005047984 */ /* 0x002e620000000c00 */
[----:B------:R-:W-:Y:S02]  /*34d0*/  VIADD R0, R0, 0x80 ;  /* 0x0000008000007836 */ /* 0x000fe40000000000 */
[----:B------:R-:W-:Y:S01]  /*34e0*/  VIADD R8, R8, 0x1 ;  /* 0x0000000108087836 */ /* 0x000fe20000000000 */
[----:B------:R-:W-:Y:S01]  /*34f0*/  @!PT LDS RZ, [RZ] ;  /* 0x00000000fffff984 */ /* 0x000fe20000000800 */
[----:B------:R-:W-:Y:S01]  /*3500*/  @!PT LDS RZ, [RZ] ;  /* 0x00000000fffff984 */ /* 0x000fe20000000800 */
[----:B------:R-:W-:Y:S01]  /*3510*/  @!PT LDS RZ, [RZ] ;  /* 0x00000000fffff984 */ /* 0x000fe20000000800 */
[----:B------:R-:W-:Y:S01]  /*3520*/  @!PT LDS RZ, [RZ] ;  /* 0x00000000fffff984 */ /* 0x000fe20000000800 */
[----:B------:R2:W-:Y:S06]  /*3530*/  MEMBAR.ALL.CTA ;  /* 0x0000000000007992 */ /* 0x0005ec0000008000 */
[----:B--2---:R-:W2:Y:S01]  /*3540*/  FENCE.VIEW.ASYNC.S ;  /* 0x00000000000073c6 */ /* 0x004ea20000000000 */
[----:B------:R-:W-:-:S04]  /*3550*/  PRMT R0, RZ, 0x654, R0 ;  /* 0x00000654ff007816 */ /* 0x000fc80000000000 */
[----:B--2---:R2:W-:Y:S01]  /*3560*/  SYNCS.ARRIVE.TRANS64.RED.A1T0 RZ, [R0+URZ], RZ ;  /* 0x000000ff00ff79a7 */ /* 0x0045e200081004ff */
[----:B-1----:R-:W-:Y:S01]  /*3570*/  LOP3.LUT P1, RZ, R6, 0x1, RZ, 0xc0, !PT ;  /* 0x0000000106ff7812 */ /* 0x002fe2000782c0ff */
[----:B--2---:R-:W-:-:S12]  /*3580*/  BRA.U UP2, `(.L_x_67) ;  /* 0x0000000502087547 */ /* 0x004fd8000b800000 */
[----:B------:R-:W1:Y:S01]  /*3590*/  LDCU UR8, c[0x0][0x38c] ;  /* 0x00007180ff0877ac */ /* 0x000e620008000800 */
[----:B------:R-:W-:Y:S02]  /*35a0*/  PLOP3.LUT P2, PT, PT, PT, PT, 0x80, 0x8 ;  /* 0x000000000008781c */ /* 0x000fe40003f4f070 */
[----:B------:R-:W-:Y:S01]  /*35b0*/  SHF.L.U32 R4, R9, 0x1f, RZ ;  /* 0x0000001f09047819 */ /* 0x000fe200000006ff */
[----:B------:R-:W-:Y:S02]  /*35c0*/  ULEA UR9, UR19, UR7, 0x3 ;  /* 0x0000000713097291 */ /* 0x000fe4000f8e18ff */
[----:B------:R-:W-:Y:S02]  /*35d0*/  ULEA UR10, UR19, UR21, 0x5 ;  /* 0x00000015130a7291 */ /* 0x000fe4000f8e28ff */
[----:B-1----:R-:W-:-:S06]  /*35e0*/  UISETP.GE.AND UP0, UPT, UR8, 0x1, UPT ;  /* 0x000000010800788c */ /* 0x002fcc000bf06270 */
[----:B------:R-:W-:-:S05]  /*35f0*/  PLOP3.LUT P0, PT, PT, PT, UP0, 0x80, 0x8 ;  /* 0x000000000008781c */ /* 0x000fca0003f0f008 */
[----:B------:R-:W-:-:S08]  /*3600*/  @UP0 ULEA UR8, UR18, UR7, 0x3 ;  /* 0x0000000712080291 */ /* 0x000fd0000f8e18ff */
[----:B------:R-:W-:-:S04]  /*3610*/  @P0 SHF.L.U32 R0, R2, 0x1f, RZ ;  /* 0x0000001f02000819 */ /* 0x000fc800000006ff */
[----:B------:R1:W2:Y:S01]  /*3620*/  @P0 SYNCS.PHASECHK.TRANS64.TRYWAIT P2, [UR8], R0 ;  /* 0x00000000ff0005a7 */ /* 0x0002a20008041108 */
[----:B------:R-:W3:Y:S02]  /*3630*/  SYNCS.PHASECHK.TRANS64.TRYWAIT P0, [UR9+0xb0], R4 ;  /* 0x0000b004ff0075a7 */ /* 0x000ee40008001109 */
[----:B-123--:R-:W-:Y:S05]  /*3640*/  @!P0 BRA `(.L_x_68) ;  /* 0x0000004400848947 */ /* 0x00efea0003800000 */
.L_x_150:
[----:B------:R-:W-:Y:S01]  /*3650*/  UMOV UR16, UR17 ;  /* 0x0000001100107c82 */ /* 0x000fe20008000000 */
[----:B------:R-:W-:Y:S05]  /*3660*/  BRA.U !UP0, `(.L_x_69) ;  /* 0x0000000108c07547 */ /* 0x000fea000b800000 */
[----:B------:R-:W-:Y:S02]  /*3670*/  UIADD3 UR16, UPT, UPT, UR20, UR17, URZ ;  /* 0x0000001114107290 */ /* 0x000fe4000fffe0ff */
[----:B------:R-:W-:Y:S01]  /*3680*/  UPLOP3.LUT UP3, UPT, UPT, UPT, UPT, 0x40, 0x4 ;  /* 0x000000000004789c */ /* 0x000fe20003f6e870 */
[----:B------:R-:W-:Y:S01]  /*3690*/  UMOV UR15, UR6 ;  /* 0x00000006000f7c82 */ /* 0x000fe20008000000 */
[----:B------:R-:W-:-:S09]  /*36a0*/  UMOV UR46, UR18 ;  /* 0x00000012002e7c82 */ /* 0x000fd20008000000 */
.L_x_72:
[----:B--2---:R-:W-:Y:S01]  /*36b0*/  ULEA UR8, UR46, UR7, 0x3 ;  /* 0x000000072e087291 */ /* 0x004fe2000f8e18ff */
[----:B---3--:R-:W-:Y:S11]  /*36c0*/  @P2 BRA `(.L_x_70) ;  /* 0x00000000000c2947 */ /* 0x008ff60003800000 */
[----:B-1----:R-:W-:Y:S04]  /*36d0*/  SHF.L.U32 R4, R2, 0x1f, RZ ;  /* 0x0000001f02047819 */ /* 0x002fe800000006ff */
[----:B------:R-:W1:Y:S02]  /*36e0*/  SYNCS.PHASECHK.TRANS64.TRYWAIT P0, [UR8], R4 ;  /* 0x00000004ff0075a7 */ /* 0x000e640008001108 */
[----:B-1----:R-:W-:Y:S05]  /*36f0*/  @!P0 BRA `(.L_x_71) ;  /* 0x0000004400708947 */ /* 0x002fea0003800000 */
.L_x_70:
[----:B------:R-:W-:Y:S01]  /*3700*/  UISETP.NE.AND UP0, UPT, UR15, 0x1, UPT ;  /* 0x000000010f00788c */ /* 0x000fe2000bf05270 */
[----:B------:R-:W-:Y:S01]  /*3710*/  PLOP3.LUT P2, PT, PT, PT, PT, 0x80, 0x8 ;  /* 0x000000000008781c */ /* 0x000fe20003f4f070 */
[----:B------:R-:W-:Y:S02]  /*3720*/  UIADD3 UR18, UPT, UPT, UR46, 0x1, URZ ;  /* 0x000000012e127890 */ /* 0x000fe4000fffe0ff */
[----:B------:R-:W-:Y:S02]  /*3730*/  ULEA UR32, UR46, UR14, 0x8 ;  /* 0x0000000e2e207291 */ /* 0x000fe4000f8e40ff */
[----:B------:R-:W-:Y:S01]  /*3740*/  UISETP.NE.AND UP1, UPT, UR18, 0x3, UPT ;  /* 0x000000031200788c */ /* 0x000fe2000bf25270 */
[----:B------:R-:W-:Y:S01]  /*3750*/  PLOP3.LUT P0, PT, PT, PT, UP0, 0x80, 0x8 ;  /* 0x000000000008781c */ /* 0x000fe20003f0f008 */
[----:B------:R-:W-:Y:S02]  /*3760*/  UIADD3 UR44, UPT, UPT, UR32, 0x2, URZ ;  /* 0x00000002202c7890 */ /* 0x000fe4000fffe0ff */
[----:B------:R-:W-:Y:S02]  /*3770*/  USEL UR31, URZ, 0x1, UP1 ;  /* 0x00000001ff1f7887 */ /* 0x000fe40008800000 */
[----:B------:R-:W-:Y:S02]  /*3780*/  USEL UR18, UR18, URZ, UP1 ;  /* 0x000000ff12127287 */ /* 0x000fe40008800000 */
[----:B------:R-:W-:Y:S02]  /*3790*/  UIADD3 UR40, UPT, UPT, UR32, 0x4, URZ ;  /* 0x0000000420287890 */ /* 0x000fe4000fffe0ff */
[----:B------:R-:W-:Y:S01]  /*37a0*/  @UP0 ULEA UR30, UR18, UR7, 0x3 ;  /* 0x00000007121e0291 */ /* 0x000fe2000f8e18ff */
[----:B------:R-:W-:Y:S01]  /*37b0*/  LOP3.LUT R2, R2, UR31, RZ, 0x3c, !PT ;  /* 0x0000001f02027c12 */ /* 0x000fe2000f8e3cff */
[----:B------:R-:W-:Y:S02]  /*37c0*/  UIADD3 UR36, UPT, UPT, UR32, 0x6, URZ ;  /* 0x0000000620247890 */ /* 0x000fe4000fffe0ff */
[----:B------:R-:W-:Y:S01]  /*37d0*/  UIADD3 UR8, UPT, UPT, UR8, 0x18, URZ ;  /* 0x0000001808087890 */ /* 0x000fe2000fffe0ff */
[----:B-1----:R-:W-:Y:S01]  /*37e0*/  @P0 SHF.L.U32 R0, R2, 0x1f, RZ ;  /* 0x0000001f02000819 */ /* 0x002fe200000006ff */
[----:B------:R-:W-:Y:S02]  /*37f0*/  UIADD3 UR17, UPT, UPT, UR17, 0x1, URZ ;  /* 0x0000000111117890 */ /* 0x000fe4000fffe0ff */
[----:B------:R-:W-:Y:S01]  /*3800*/  UIADD3 UR15, UPT, UPT, UR15, -0x1, URZ ;  /* 0xffffffff0f0f7890 */ /* 0x000fe2000fffe0ff */
[----:B------:R2:W3:Y:S01]  /*3810*/  @P0 SYNCS.PHASECHK.TRANS64.TRYWAIT P2, [UR30], R0 ;  /* 0x00000000ff0005a7 */ /* 0x0004e2000804111e */
[----:B------:R-:W-:Y:S02]  /*3820*/  ULEA UR30, UR46, UR13, 0x9 ;  /* 0x0000000d2e1e7291 */ /* 0x000fe4000f8e48ff */
[----:B------:R-:W-:Y:S02]  /*3830*/  UISETP.NE.AND UP0, UPT, UR17, UR16, UPT ;  /* 0x000000101100728c */ /* 0x000fe4000bf05270 */
[----:B------:R-:W-:Y:S02]  /*3840*/  UIADD3 UR42, UPT, UPT, UR30, 0x2, URZ ;  /* 0x000000021e2a7890 */ /* 0x000fe4000fffe0ff */
[----:B------:R-:W-:Y:S02]  /*3850*/  UIADD3 UR38, UPT, UPT, UR30, 0x4, URZ ;  /* 0x000000041e267890 */ /* 0x000fe4000fffe0ff */
[----:B------:R-:W-:Y:S01]  /*3860*/  UIADD3 UR34, UPT, UPT, UR30, 0x6, URZ ;  /* 0x000000061e227890 */ /* 0x000fe2000fffe0ff */
[----:B------:R-:W-:Y:S01]  /*3870*/  UMOV UR33, 0x40004040 ;  /* 0x4000404000217882 */ /* 0x000fe20000000000 */
[----:B------:R-:W-:Y:S01]  /*3880*/  UMOV UR31, 0x40004040 ;  /* 0x40004040001f7882 */ /* 0x000fe20000000000 */
[----:B------:R-:W-:Y:S01]  /*3890*/  UMOV UR45, 0x40004040 ;  /* 0x40004040002d7882 */ /* 0x000fe20000000000 */
[----:B------:R2:W-:Y:S01]  /*38a0*/  UTCHMMA.2CTA gdesc[UR30], gdesc[UR32], tmem[UR10], tmem[UR28], idesc[UR29], UP3 ;  /* 0x00ff1c201e0075ea */ /* 0x0005e20009a0000a */
[----:B------:R-:W-:Y:S01]  /*38b0*/  UPLOP3.LUT UP3, UPT, UPT, UPT, UPT, 0x80, 0x8 ;  /* 0x000000000008789c */ /* 0x000fe20003f6f070 */
[----:B------:R-:W-:Y:S01]  /*38c0*/  UMOV UR43, 0x40004040 ;  /* 0x40004040002b7882 */ /* 0x000fe20000000000 */
[----:B------:R-:W-:Y:S01]  /*38d0*/  UMOV UR41, 0x40004040 ;  /* 0x4000404000297882 */ /* 0x000fe20000000000 */
[----:B------:R2:W-:Y:S01]  /*38e0*/  UTCHMMA.2CTA gdesc[UR42], gdesc[UR44], tmem[UR10], tmem[UR26], idesc[UR27], UPT ;  /* 0x00ff1a2c2a0075ea */ /* 0x0005e2000ba0000a */
[----:B------:R-:W-:Y:S01]  /*38f0*/  UMOV UR39, 0x40004040 ;  /* 0x4000404000277882 */ /* 0x000fe20000000000 */
[----:B------:R-:W-:Y:S01]  /*3900*/  UMOV UR37, 0x40004040 ;  /* 0x4000404000257882 */ /* 0x000fe20000000000 */
[----:B------:R-:W-:Y:S01]  /*3910*/  UMOV UR35, 0x40004040 ;  /* 0x4000404000237882 */ /* 0x000fe20000000000 */
[----:B------:R2:W-:Y:S01]  /*3920*/  UTCHMMA.2CTA gdesc[UR38], gdesc[UR40], tmem[UR10], tmem[UR24], idesc[UR25], UPT ;  /* 0x00ff1828260075ea */ /* 0x0005e2000ba0000a */
[----:B------:R2:W-:Y:S01]  /*3930*/  UTCHMMA.2CTA gdesc[UR34], gdesc[UR36], tmem[UR10], tmem[UR22], idesc[UR23], UPT ;  /* 0x00ff1624220075ea */ /* 0x0005e2000ba0000a */
[----:B------:R2:W-:Y:S01]  /*3940*/  UTCBAR.2CTA.MULTICAST [UR8], URZ, UR12 ;  /* 0x000000ff080073e9 */ /* 0x0005e2000820080c */
[----:B------:R-:W-:Y:S01]  /*3950*/  UMOV UR46, UR18 ;  /* 0x00000012002e7c82 */ /* 0x000fe20008000000 */
[----:B------:R-:W-:Y:S05]  /*3960*/  BRA.U UP0, `(.L_x_72) ;  /* 0xfffffffd00507547 */ /* 0x000fea000b83ffff */
.L_x_69:
[----:B------:R-:W-:Y:S01]  /*3970*/  UIADD3 UR9, UPT, UPT, UR9, 0x90, URZ ;  /* 0x0000009009097890 */ /* 0x000fe2000fffe0ff */
[----:B------:R-:W-:-:S08]  /*3980*/  UMOV UR17, UR16 ;  /* 0x0000001000117c82 */ /* 0x000fd00008000000 */
[----:B------:R4:W-:Y:S01]  /*3990*/  UTCBAR.2CTA.MULTICAST [UR9], URZ, UR11 ;  /* 0x000000ff090073e9 */ /* 0x0009e2000820080b */
[----:B------:R-:W-:Y:S02]  /*39a0*/  NOP ;  /* 0x0000000000007918 */ /* 0x000fe40000000000 */
.L_x_67:
[----:B------:R-:W-:Y:S01]  /*39b0*/  UIADD3 UR19, UPT, UPT, UR19, 0x1, URZ ;  /* 0x0000000113137890 */ /* 0x000fe2000fffe0ff */
[----:B------:R-:W-:-:S03]  /*39c0*/  ISETP.NE.AND P0, PT, R8, 0x2, PT ;  /* 0x000000020800780c */ /* 0x000fc60003f05270 */
[----:B------:R-:W-:Y:S01]  /*39d0*/  UISETP.NE.AND UP0, UPT, UR19, 0x4, UPT ;  /* 0x000000041300788c */ /* 0x000fe2000bf05270 */
[----:B-12---:R-:W-:Y:S02]  /*39e0*/  SEL R0, RZ, 0x1, P0 ;  /* 0x00000001ff007807 */ /* 0x006fe40000000000 */
[----:B------:R-:W-:Y:S01]  /*39f0*/  SEL R8, R8, RZ, P0 ;  /* 0x000000ff08087207 */ /* 0x000fe20000000000 */
[----:B------:R-:W-:Y:S01]  /*3a00*/  USEL UR8, URZ, 0x1, UP0 ;  /* 0x00000001ff087887 */ /* 0x000fe20008000000 */
[----:B------:R-:W-:Y:S01]  /*3a10*/  LOP3.LUT R3, R3, R0, RZ, 0x3c, !PT ;  /* 0x0000000003037212 */ /* 0x000fe200078e3cff */
[----:B------:R-:W-:-:S04]  /*3a20*/  USEL UR19, UR19, URZ, UP0 ;  /* 0x000000ff13137287 */ /* 0x000fc80008000000 */
[----:B------:R-:W-:Y:S01]  /*3a30*/  LOP3.LUT R9, R9, UR8, RZ, 0x3c, !PT ;  /* 0x0000000809097c12 */ /* 0x000fe2000f8e3cff */
[----:B------:R-:W-:Y:S07]  /*3a40*/  @P1 BRA `(.L_x_73) ;  /* 0xfffffff800881947 */ /* 0x000fee000383ffff */
[----:B------:R-:W1:Y:S01]  /*3a50*/  S2UR UR6, SR_CgaCtaId ;  /* 0x00000000000679c3 */ /* 0x000e620000008800 */
[----:B------:R-:W-:Y:S01]  /*3a60*/  ELECT P0, URZ, PT ;  /* 0x0000000000ff782f */ /* 0x000fe20003800000 */
[----:B------:R-:W-:Y:S01]  /*3a70*/  HFMA2 R0, -RZ, RZ, 0, 5.9604644775390625e-08 ;  /* 0x00000001ff007431 */ /* 0x000fe200000001ff */
[----:B------:R-:W-:-:S05]  /*3a80*/  UMOV UR8, 0x40 ;  /* 0x0000004000087882 */ /* 0x000fca0000000000 */
[----:B------:R-:W-:Y:S01]  /*3a90*/  UVIRTCOUNT.DEALLOC.SMPOOL 0x80 ;  /* 0x000000800000784c */ /* 0x000fe20000000000 */
[----:B------:R-:W-:Y:S02]  /*3aa0*/  UISETP.NE.AND UP0, UPT, UR5, URZ, UPT ;  /* 0x000000ff0500728c */ /* 0x000fe4000bf05270 */
[----:B-1----:R-:W-:-:S09]  /*3ab0*/  ULEA UR6, UR6, UR8, 0x18 ;  /* 0x0000000806067291 */ /* 0x002fd2000f8ec0ff */
[----:B------:R1:W-:Y:S01]  /*3ac0*/  @P0 STS.U8 [UR6+0x1c], R0 ;  /* 0x00001c00ff000988 */ /* 0x0003e20008000006 */
[----:B------:R-:W-:Y:S05]  /*3ad0*/  BRA.U UP0, `(.L_x_74) ;  /* 0x0000000100a07547 */ /* 0x000fea000b800000 */
[----:B------:R-:W-:Y:S01]  /*3ae0*/  UIADD3 UR5, UPT, UPT, UR7, 0xb0, URZ ;  /* 0x000000b007057890 */ /* 0x000fe2000fffe0ff */
[----:B------:R-:W-:-:S03]  /*3af0*/  SHF.L.U32 R2, R9, 0x1f, RZ ;  /* 0x0000001f09027819 */ /* 0x000fc600000006ff */
[----:B------:R-:W-:-:S09]  /*3b00*/  ULEA UR8, UR19, UR5, 0x3 ;  /* 0x0000000513087291 */ /* 0x000fd2000f8e18ff */
[----:B------:R-:W2:Y:S02]  /*3b10*/  SYNCS.PHASECHK.TRANS64.TRYWAIT P0, [UR8], R2 ;  /* 0x00000002ff0075a7 */ /* 0x000ea40008001108 */
[----:B--2---:R-:W-:Y:S05]  /*3b20*/  @!P0 BRA `(.L_x_75) ;  /* 0x00000040007c8947 */ /* 0x004fea0003800000 */
.L_x_153:
[----:B----4-:R-:W-:-:S04]  /*3b30*/  UIADD3 UR9, UPT, UPT, UR19, 0x1, URZ ;  /* 0x0000000113097890 */ /* 0x010fc8000fffe0ff */
[----:B------:R-:W-:-:S04]  /*3b40*/  UISETP.NE.AND UP1, UPT, UR9, 0x4, UPT ;  /* 0x000000040900788c */ /* 0x000fc8000bf25270 */
[----:B------:R-:W-:Y:S02]  /*3b50*/  USEL UR10, URZ, 0x1, UP1 ;  /* 0x00000001ff0a7887 */ /* 0x000fe40008800000 */
[----:B------:R-:W-:-:S04]  /*3b60*/  USEL UR9, UR9, URZ, UP1 ;  /* 0x000000ff09097287 */ /* 0x000fc80008800000 */
[----:B------:R-:W-:Y:S01]  /*3b70*/  ULEA UR8, UR9, UR5, 0x3 ;  /* 0x0000000509087291 */ /* 0x000fe2000f8e18ff */
[----:B-1----:R-:W-:-:S04]  /*3b80*/  LOP3.LUT R2, R9, UR10, RZ, 0x3c, !PT ;  /* 0x0000000a09027c12 */ /* 0x002fc8000f8e3cff */
[----:B------:R-:W-:-:S04]  /*3b90*/  SHF.L.U32 R3, R2, 0x1f, RZ ;  /* 0x0000001f02037819 */ /* 0x000fc800000006ff */
[----:B------:R-:W1:Y:S02]  /*3ba0*/  SYNCS.PHASECHK.TRANS64.TRYWAIT P0, [UR8], R3 ;  /* 0x00000003ff0075a7 */ /* 0x000e640008001108 */
[----:B-1----:R-:W-:Y:S05]  /*3bb0*/  @!P0 BRA `(.L_x_76) ;  /* 0x0000004000708947 */ /* 0x002fea0003800000 */
.L_x_155:
        /* <DEDUP_REMOVED lines=9> */
.L_x_157:
[----:B------:R-:W-:-:S04]  /*3c50*/  UIADD3 UR9, UPT, UPT, UR9, 0x1, URZ ;  /* 0x0000000109097890 */ /* 0x000fc8000fffe0ff */
[----:B------:R-:W-:-:S04]  /*3c60*/  UISETP.NE.AND UP1, UPT, UR9, 0x4, UPT ;  /* 0x000000040900788c */ /* 0x000fc8000bf25270 */
[----:B------:R-:W-:Y:S02]  /*3c70*/  USEL UR8, URZ, 0x1, UP1 ;  /* 0x00000001ff087887 */ /* 0x000fe40008800000 */
[----:B------:R-:W-:-:S04]  /*3c80*/  USEL UR9, UR9, URZ, UP1 ;  /* 0x000000ff09097287 */ /* 0x000fc80008800000 */
[----:B------:R-:W-:Y:S01]  /*3c90*/  ULEA UR9, UR9, UR5, 0x3 ;  /* 0x0000000509097291 */ /* 0x000fe2000f8e18ff */
[----:B------:R-:W-:-:S04]  /*3ca0*/  LOP3.LUT R2, R2, UR8, RZ, 0x3c, !PT ;  /* 0x0000000802027c12 */ /* 0x000fc8000f8e3cff */
[----:B------:R-:W-:Y:S01]  /*3cb0*/  SHF.L.U32 R2, R2, 0x1f, RZ ;  /* 0x0000001f02027819 */ /* 0x000fe200000006ff */
[----:B-1----:R-:W-:-:S04]  /*3cc0*/  IMAD.U32 R0, RZ, RZ, UR9 ;  /* 0x00000009ff007e24 */ /* 0x002fc8000f8e00ff */
[----:B------:R1:W2:Y:S03]  /*3cd0*/  SYNCS.PHASECHK.TRANS64.TRYWAIT P0, [R0+URZ], R2 ;  /* 0x00000002000075a7 */ /* 0x0002a600080011ff */
[----:B--2---:R-:W-:Y:S05]  /*3ce0*/  @!P0 NANOSLEEP.SYNCS 0x989680 ;  /* 0x009896800000895d */ /* 0x004fea0003900000 */
[----:B------:R-:W2:Y:S02]  /*3cf0*/  @!P0 SYNCS.PHASECHK.TRANS64 P0, [R0+URZ], R2 ;  /* 0x00000002000085a7 */ /* 0x000ea400080010ff */
[----:B--2---:R-:W-:Y:S05]  /*3d00*/  @P0 BRA `(.L_x_78) ;  /* 0x0000000000200947 */ /* 0x004fea0003800000 */
.L_x_79:
[----:B--2---:R2:W4:Y:S02]  /*3d10*/  SYNCS.PHASECHK.TRANS64.TRYWAIT P0, [R0+URZ], R2 ;  /* 0x00000002000075a7 */ /* 0x00452400080011ff */
[----:B----4-:R-:W-:Y:S05]  /*3d20*/  @!P0 NANOSLEEP.SYNCS 0x989680 ;  /* 0x009896800000895d */ /* 0x010fea0003900000 */
[----:B------:R-:W4:Y:S02]  /*3d30*/  @!P0 SYNCS.PHASECHK.TRANS64 P0, [R0+URZ], R2 ;  /* 0x00000002000085a7 */ /* 0x000f2400080010ff */
[----:B----4-:R-:W-:Y:S05]  /*3d40*/  @!P0 BRA `(.L_x_79) ;  /* 0xfffffffc00f08947 */ /* 0x010fea000383ffff */
[----:B------:R-:W-:Y:S05]  /*3d50*/  BRA `(.L_x_78) ;  /* 0x00000000000c7947 */ /* 0x000fea0003800000 */
.L_x_74:
[----:B------:R-:W-:-:S04]  /*3d60*/  UIADD3 UR5, UPT, UPT, UR7, 0xf0, URZ ;  /* 0x000000f007057890 */ /* 0x000fc8000fffe0ff */
[----:B------:R-:W-:-:S09]  /*3d70*/  UPRMT UR5, UR4, 0x654, UR5 ;  /* 0x0000065404057896 */ /* 0x000fd20008000005 */
[----:B------:R-:W-:Y:S03]  /*3d80*/  SYNCS.ARRIVE.TRANS64.RED.A1T0 RZ, [UR5], RZ ;  /* 0x000000ffffff79a7 */ /* 0x000fe60008100405 */
.L_x_78:
[----:B-12---:R-:W-:Y:S01]  /*3d90*/  SHF.L.U32 R2, RZ, 0x1f, RZ ;  /* 0x0000001fff027819 */ /* 0x006fe200000006ff */
[----:B------:R-:W-:Y:S01]  /*3da0*/  UIADD3 UR5, UPT, UPT, UR7, 0xf0, URZ ;  /* 0x000000f007057890 */ /* 0x000fe2000fffe0ff */
[----:B------:R-:W-:Y:S02]  /*3db0*/  PLOP3.LUT P0, PT, PT, PT, UP0, 0x80, 0x8 ;  /* 0x000000000008781c */ /* 0x000fe40003f0f008 */
[----:B------:R-:W1:Y:S02]  /*3dc0*/  SYNCS.PHASECHK.TRANS64.TRYWAIT P1, [UR7+0xf0], R2 ;  /* 0x0000f002ff0075a7 */ /* 0x000e640008021107 */
[----:B-1----:R-:W-:Y:S09]  /*3dd0*/  @!P1 BRA `(.L_x_80) ;  /* 0x0000004000189947 */ /* 0x002ff20003800000 */
.L_x_159:
[----:B------:R-:W-:Y:S01]  /*3de0*/  @!UP0 UPRMT UR5, UR4, 0x654, UR5 ;  /* 0x0000065404058896 */ /* 0x000fe20008000005 */
[----:B------:R-:W-:Y:S02]  /*3df0*/  UMOV UR8, 0xffff ;  /* 0x0000ffff00087882 */ /* 0x000fe40000000000 */
[----:B------:R-:W-:-:S06]  /*3e00*/  UMOV UR4, 0x1 ;  /* 0x0000000100047882 */ /* 0x000fcc0000000000 */
[----:B------:R-:W-:Y:S01]  /*3e10*/  @!P0 SYNCS.ARRIVE.TRANS64.RED.A1T0 RZ, [UR5], RZ ;  /* 0x000000ffffff89a7 */ /* 0x000fe20008100405 */
[----:B------:R-:W-:Y:S01]  /*3e20*/  NOP ;  /* 0x0000000000007918 */ /* 0x000fe20000000000 */
[----:B-1----:R-:W1:Y:S01]  /*3e30*/  LDS R0, [UR6+0x14] ;  /* 0x00001406ff007984 */ /* 0x002e620008000800 */
[----:B------:R-:W-:-:S04]  /*3e40*/  ULOP3.LUT UR5, UR21, 0xffff, URZ, 0xc0, !UPT ;  /* 0x0000ffff15057892 */ /* 0x000fc8000f8ec0ff */
[----:B------:R-:W-:-:S04]  /*3e50*/  USHF.R.U32.HI UR5, URZ, 0x5, UR5 ;  /* 0x00000005ff057899 */ /* 0x000fc80008011605 */
[----:B------:R-:W-:Y:S02]  /*3e60*/  USHF.L.U32 UR8, UR8, UR5, URZ ;  /* 0x0000000508087299 */ /* 0x000fe400080006ff */
[----:B------:R-:W-:-:S04]  /*3e70*/  USHF.L.U32 UR4, UR4, UR5, URZ ;  /* 0x0000000504047299 */ /* 0x000fc800080006ff */
[----:B-1----:R-:W-:-:S04]  /*3e80*/  LOP3.LUT R0, R0, UR8, RZ, 0xc0, !PT ;  /* 0x0000000800007c12 */ /* 0x002fc8000f8ec0ff */
[----:B------:R-:W-:-:S13]  /*3e90*/  ISETP.NE.AND P0, PT, R0, UR8, PT ;  /* 0x0000000800007c0c */ /* 0x000fda000bf05270 */
[----:B------:R-:W-:Y:S05]  /*3ea0*/  @P0 BRA `(.L_x_81) ;  /* 0x0000000000580947 */ /* 0x000fea0003800000 */
[----:B------:R-:W1:Y:S02]  /*3eb0*/  LDS R0, [UR6+0x18] ;  /* 0x00001806ff007984 */ /* 0x000e640008000800 */
[----:B-1----:R-:W-:-:S04]  /*3ec0*/  LOP3.LUT R0, R0, UR4, RZ, 0xc0, !PT ;  /* 0x0000000400007c12 */ /* 0x002fc8000f8ec0ff */
[----:B------:R-:W-:-:S13]  /*3ed0*/  ISETP.NE.AND P0, PT, R0, UR4, PT ;  /* 0x0000000400007c0c */ /* 0x000fda000bf05270 */
[----:B------:R-:W-:Y:S05]  /*3ee0*/  @P0 BRA `(.L_x_82) ;  /* 0x00000000003c0947 */ /* 0x000fea0003800000 */
[----:B------:R-:W1:Y:S01]  /*3ef0*/  S2R R2, SR_LANEID ;  /* 0x0000000000027919 */ /* 0x000e620000000000 */
[----:B------:R-:W-:Y:S01]  /*3f00*/  ULOP3.LUT UR8, URZ, UR8, URZ, 0x33, !UPT ;  /* 0x00000008ff087292 */ /* 0x000fe2000f8e33ff */
[----:B------:R-:W-:Y:S02]  /*3f10*/  VOTEU.ANY UR7, UPT, PT ;  /* 0x0000000000077886 */ /* 0x000fe400038e0100 */
[----:B------:R-:W-:-:S03]  /*3f20*/  UFLO.U32 UR7, UR7 ;  /* 0x00000007000772bd */ /* 0x000fc600080e0000 */
[----:B------:R-:W-:-:S04]  /*3f30*/  IMAD.U32 R0, RZ, RZ, UR8 ;  /* 0x00000008ff007e24 */ /* 0x000fc8000f8e00ff */
[----:B------:R2:W3:Y:S02]  /*3f40*/  REDUX UR5, R0 ;  /* 0x00000000000573c4 */ /* 0x0004e40000000000 */
[----:B------:R1:W-:Y:S02]  /*3f50*/  UTCATOMSWS.AND URZ, UR8 ;  /* 0x0000000800ff79e3 */ /* 0x0003e40008000000 */
[----:B-1----:R-:W-:Y:S02]  /*3f60*/  ISETP.EQ.U32.AND P0, PT, R2, UR7, PT ;  /* 0x0000000702007c0c */ /* 0x002fe4000bf02070 */
[----:B--2---:R-:W-:Y:S02]  /*3f70*/  LOP3.LUT R0, RZ, UR4, RZ, 0x33, !PT ;  /* 0x00000004ff007c12 */ /* 0x004fe4000f8e33ff */
[----:B---3--:R-:W-:Y:S02]  /*3f80*/  MOV R2, UR5 ;  /* 0x0000000500027c02 */ /* 0x008fe40008000f00 */
[----:B------:R-:W1:Y:S07]  /*3f90*/  REDUX UR4, R0 ;  /* 0x00000000000473c4 */ /* 0x000e6e0000000000 */
[----:B------:R2:W-:Y:S01]  /*3fa0*/  @P0 ATOMS.AND RZ, [UR6+0x14], R2 ;  /* 0x00001402ffff098c */ /* 0x0005e2000a800006 */
[----:B-1----:R-:W-:-:S05]  /*3fb0*/  IMAD.U32 R0, RZ, RZ, UR4 ;  /* 0x00000004ff007e24 */ /* 0x002fca000f8e00ff */
[----:B------:R2:W-:Y:S01]  /*3fc0*/  @P0 ATOMS.AND RZ, [UR6+0x18], R0 ;  /* 0x00001800ffff098c */ /* 0x0005e2000a800006 */
[----:B------:R-:W-:Y:S05]  /*3fd0*/  BRA `(.L_x_83) ;  /* 0x0000000000147947 */ /* 0x000fea0003800000 */
.L_x_82:
[----:B------:R-:W-:Y:S02]  /*3fe0*/  MOV R2, 0x4000 ;  /* 0x0000400000027802 */ /* 0x000fe40000000f00 */
[----:B---345:R-:W-:Y:S05]  /*3ff0*/  CALL.REL.NOINC `($__internal_0_$__cuda_sm10x_tcgen05_guardrail_trap_col_being_dealloced_not_returned_by_alloc) ;  /* 0x0000004000847944 */ /* 0x038fea0003c00000 */
[----:B------:R-:W-:Y:S05]  /*4000*/  BRA `(.L_x_83) ;  /* 0x0000000000087947 */ /* 0x000fea0003800000 */
.L_x_81:
[----:B------:R-:W-:Y:S02]  /*4010*/  MOV R2, 0x4030 ;  /* 0x0000403000027802 */ /* 0x000fe40000000f00 */
[----:B---345:R-:W-:Y:S05]  /*4020*/  CALL.REL.NOINC `($__internal_2_$__cuda_sm10x_tcgen05_guardrail_trap_unallocated_columns_being_dealloced) ;  /* 0x0000004000907944 */ /* 0x038fea0003c00000 */
.L_x_83:
[----:B------:R-:W-:Y:S01]  /*4030*/  NOP ;  /* 0x0000000000007918 */ /* 0x000fe20000000000 */
[----:B----4-:R-:W-:Y:S05]  /*4040*/  EXIT ;  /* 0x000000000000794d */ /* 0x010fea0003800000 */
.L_x_54:
[----:B------:R-:W-:-:S09]  /*4050*/  UISETP.NE.OR UP5, UPT, UR10, 0x3, !UP5 ;  /* 0x000000030a00788c */ /* 0x000fd2000efa5670 */
[----:B------:R-:W-:Y:S05]  /*4060*/  BRA.U UP5, `(.L_x_84) ;  /* 0x0000000d05e47547 */ /* 0x000fea000b800000 */
[----:B------:R-:W1:Y:S01]  /*4070*/  LDC R0, c[0x0][0xb30] ;  /* 0x0002cc00ff007b82 */ /* 0x000e620000000800 */
[----:B------:R-:W2:Y:S01]  /*4080*/  LDCU.64 UR8, c[0x0][0x888] ;  /* 0x00011100ff0877ac */ /* 0x000ea20008000a00 */
[----:B------:R-:W-:Y:S01]  /*4090*/  IMAD.MOV.U32 R32, RZ, RZ, 0x1 ;  /* 0x00000001ff207424 */ /* 0x000fe200078e00ff */
[----:B------:R-:W-:Y:S01]  /*40a0*/  CS2R R28, SRZ ;  /* 0x00000000001c7805 */ /* 0x000fe2000001ff00 */
[----:B------:R-:W-:Y:S01]  /*40b0*/  IMAD.MOV.U32 R25, RZ, RZ, 0x2000 ;  /* 0x00002000ff197424 */ /* 0x000fe200078e00ff */
[----:B------:R-:W3:Y:S03]  /*40c0*/  LDCU.64 UR4, c[0x0][0x890] ;  /* 0x00011200ff0477ac */ /* 0x000ee60008000a00 */
[----:B------:R-:W4:Y:S01]  /*40d0*/  LDC R24, c[0x0][0x370] ;  /* 0x0000dc00ff187b82 */ /* 0x000f220000000800 */
[----:B------:R-:W-:Y:S01]  /*40e0*/  UMOV UR7, 0x400 ;  /* 0x0000040000077882 */ /* 0x000fe20000000000 */
[----:B------:R-:W-:-:S02]  /*40f0*/  UPLOP3.LUT UP1, UPT, UPT, UPT, UPT, 0x40, 0x4 ;  /* 0x000000000004789c */ /* 0x000fc40003f2e870 */
[----:B------:R-:W-:Y:S01]  /*4100*/  ULEA UR7, UR37, UR7, 0x18 ;  /* 0x0000000725077291 */ /* 0x000fe2000f8ec0ff */
[----:B------:R-:W-:-:S03]  /*4110*/  UMOV UR13, URZ ;  /* 0x000000ff000d7c82 */ /* 0x000fc60008000000 */
[----:B------:R-:W4:Y:S01]  /*4120*/  LDC R3, c[0x0][0xb0c] ;  /* 0x0002c300ff037b82 */ /* 0x000f220000000800 */
[----:B--2---:R-:W-:Y:S02]  /*4130*/  UISETP.NE.U32.AND UP4, UPT, UR8, URZ, UPT ;  /* 0x000000ff0800728c */ /* 0x004fe4000bf85070 */
[----:B---3--:R-:W-:-:S05]  /*4140*/  UISETP.NE.U32.AND UP5, UPT, UR4, URZ, UPT ;  /* 0x000000ff0400728c */ /* 0x008fca000bfa5070 */
[----:B------:R-:W2:Y:S01]  /*4150*/  LDC R18, c[0x0][0xb20] ;  /* 0x0002c800ff127b82 */ /* 0x000ea20000000800 */
[----:B-1----:R-:W-:Y:S01]  /*4160*/  ISETP.NE.AND P1, PT, R0, 0x1, PT ;  /* 0x000000010000780c */ /* 0x002fe20003f25270 */
[----:B------:R-:W-:Y:S02]  /*4170*/  UISETP.NE.AND.EX UP4, UPT, UR9, URZ, UPT, UP4 ;  /* 0x000000ff0900728c */ /* 0x000fe4000bf85340 */
[----:B------:R-:W-:-:S04]  /*4180*/  UISETP.NE.AND.EX UP5, UPT, UR5, URZ, UPT, UP5 ;  /* 0x000000ff0500728c */ /* 0x000fc8000bfa5350 */
[----:B------:R-:W1:Y:S08]  /*4190*/  LDC.64 R30, c[0x0][0x348] ;  /* 0x0000d200ff1e7b82 */ /* 0x000e700000000a00 */
[----:B------:R-:W3:Y:S08]  /*41a0*/  LDC.64 R16, c[0x0][0xb10] ;  /* 0x0002c400ff107b82 */ /* 0x000ef00000000a00 */
[----:B------:R-:W1:Y:S08]  /*41b0*/  LDC.64 R6, c[0x0][0xb18] ;  /* 0x0002c600ff067b82 */ /* 0x000e700000000a00 */
[----:B------:R-:W1:Y:S08]  /*41c0*/  LDC.64 R4, c[0x0][0xb28] ;  /* 0x0002ca00ff047b82 */ /* 0x000e700000000a00 */
[----:B--2-4-:R-:W1:Y:S02]  /*41d0*/  LDC R19, c[0x0][0x374] ;  /* 0x0000dd00ff137b82 */ /* 0x014e640000000800 */
.L_x_93:
[C---:B------:R-:W-:Y:S02]  /*41e0*/  LEA R0, R29.reuse, UR7, 0x3 ;  /* 0x000000071d007c11 */ /* 0x040fe4000f8e18ff */
[----:B------:R-:W-:Y:S02]  /*41f0*/  SHF.L.U32 R2, R28, 0x1f, RZ ;  /* 0x0000001f1c027819 */ /* 0x000fe400000006ff */
[----:B------:R-:W-:Y:S02]  /*4200*/  LEA R20, R29, UR7, 0x4 ;  /* 0x000000071d147c11 */ /* 0x000fe4000f8e20ff */
[----:B--2---:R-:W2:Y:S02]  /*4210*/  SYNCS.PHASECHK.TRANS64.TRYWAIT P0, [R0+URZ+0x70], R2 ;  /* 0x00007002000075a7 */ /* 0x004ea400080011ff */
[----:B--2---:R-:W-:Y:S05]  /*4220*/  @!P0 BRA `(.L_x_85) ;  /* 0x0000003c001c8947 */ /* 0x004fea0003800000 */
.L_x_160:
[----:B------:R-:W-:Y:S01]  /*4230*/  ISETP.GE.AND P0, PT, R26, 0x1, PT ;  /* 0x000000011a00780c */ /* 0x000fe20003f06270 */
[----:B------:R-:W4:Y:S01]  /*4240*/  LDS.128 R20, [R20+0x100] ;  /* 0x0001000014147984 */ /* 0x000f220000000c00 */
[----:B--2---:R-:W-:Y:S01]  /*4250*/  VIADD R0, R0, 0x80 ;  /* 0x0000008000007836 */ /* 0x004fe20000000000 */
[----:B------:R-:W-:Y:S01]  /*4260*/  @!PT LDS RZ, [RZ] ;  /* 0x00000000fffff984 */ /* 0x000fe20000000800 */
[----:B------:R-:W-:Y:S01]  /*4270*/  @!PT LDS RZ, [RZ] ;  /* 0x00000000fffff984 */ /* 0x000fe20000000800 */
[----:B------:R-:W-:Y:S01]  /*4280*/  @!PT LDS RZ, [RZ] ;  /* 0x00000000fffff984 */ /* 0x000fe20000000800 */
[----:B------:R-:W-:Y:S01]  /*4290*/  @!PT LDS RZ, [RZ] ;  /* 0x00000000fffff984 */ /* 0x000fe20000000800 */
[----:B------:R2:W-:Y:S06]  /*42a0*/  MEMBAR.ALL.CTA ;  /* 0x0000000000007992 */ /* 0x0005ec0000008000 */
[----:B--2---:R-:W2:Y:S01]  /*42b0*/  FENCE.VIEW.ASYNC.S ;  /* 0x00000000000073c6 */ /* 0x004ea20000000000 */
[----:B------:R-:W-:Y:S04]  /*42c0*/  PRMT R0, RZ, 0x654, R0 ;  /* 0x00000654ff007816 */ /* 0x000fe80000000000 */
[----:B--2---:R2:W-:Y:S01]  /*42d0*/  SYNCS.ARRIVE.TRANS64.RED.A1T0 RZ, [R0+URZ], RZ ;  /* 0x000000ff00ff79a7 */ /* 0x0045e200081004ff */
[----:B----4-:R-:W-:Y:S11]  /*42e0*/  LOP3.LUT P3, RZ, R22, 0x1, RZ, 0xc0, !PT ;  /* 0x0000000116ff7812 */ /* 0x010ff6000786c0ff */
[----:B------:R-:W-:Y:S02]  /*42f0*/  @!UPT UIADD3 URZ, UPT, UPT, URZ, URZ, URZ ;  /* 0x000000fffffff290 */ /* 0x000fe4000fffe0ff */
[----:B------:R-:W-:Y:S02]  /*4300*/  @P3 MOV R11, R20 ;  /* 0x00000014000b3202 */ /* 0x000fe40000000f00 */
[----:B------:R-:W-:Y:S01]  /*4310*/  @P3 LOP3.LUT R10, R21, 0xffff, RZ, 0xc0, !PT ;  /* 0x0000ffff150a3812 */ /* 0x000fe200078ec0ff */
[----:B--2---:R-:W-:Y:S06]  /*4320*/  @!P0 BRA `(.L_x_86) ;  /* 0x0000000000a48947 */ /* 0x004fec0003800000 */
[-C--:B-1----:R-:W-:Y:S01]  /*4330*/  IMAD.HI.U32 R0, R19, R7.reuse, RZ ;  /* 0x0000000713007227 */ /* 0x082fe200078e00ff */
[----:B------:R-:W-:Y:S02]  /*4340*/  ISETP.NE.AND P0, PT, R6, 0x1, PT ;  /* 0x000000010600780c */ /* 0x000fe40003f05270 */
[----:B------:R-:W-:Y:S01]  /*4350*/  ISETP.NE.AND P2, PT, R26, 0x1, PT ;  /* 0x000000011a00780c */ /* 0x000fe20003f45270 */
[----:B---3--:R-:W-:Y:S01]  /*4360*/  IMAD.HI.U32 R9, R24, R16, RZ ;  /* 0x0000001018097227 */ /* 0x008fe200078e00ff */
[----:B------:R-:W-:Y:S02]  /*4370*/  SHF.R.U32.HI R0, RZ, R18, R0 ;  /* 0x00000012ff007219 */ /* 0x000fe40000011600 */
[----:B------:R-:W-:Y:S01]  /*4380*/  ISETP.NE.AND P4, PT, R3, 0x1, PT ;  /* 0x000000010300780c */ /* 0x000fe20003f85270 */
[----:B------:R-:W-:Y:S01]  /*4390*/  IMAD.HI.U32 R13, R10, R7, RZ ;  /* 0x000000070a0d7227 */ /* 0x000fe200078e00ff */
[----:B------:R-:W-:Y:S02]  /*43a0*/  SHF.R.U32.HI R9, RZ, R17, R9 ;  /* 0x00000011ff097219 */ /* 0x000fe40000011609 */
[----:B------:R-:W-:Y:S01]  /*43b0*/  SEL R0, R19, R0, !P0 ;  /* 0x0000000013007207 */ /* 0x000fe20004000000 */
[----:B------:R-:W-:Y:S01]  /*43c0*/  IMAD.HI.U32 R12, R11, R16, RZ ;  /* 0x000000100b0c7227 */ /* 0x000fe200078e00ff */
[----:B------:R-:W-:Y:S03]  /*43d0*/  SEL R9, R24, R9, !P4 ;  /* 0x0000000918097207 */ /* 0x000fe60006000000 */
[-C--:B------:R-:W-:Y:S01]  /*43e0*/  IMAD.HI.U32 R8, R0, R4.reuse, RZ ;  /* 0x0000000400087227 */ /* 0x080fe200078e00ff */
[----:B------:R-:W-:Y:S03]  /*43f0*/  SHF.R.U32.HI R12, RZ, R17, R12 ;  /* 0x00000011ff0c7219 */ /* 0x000fe6000001160c */
[----:B------:R-:W-:Y:S01]  /*4400*/  IMAD.HI.U32 R2, R9, R4, RZ ;  /* 0x0000000409027227 */ /* 0x000fe200078e00ff */
[-C--:B------:R-:W-:Y:S02]  /*4410*/  @P2 SHF.R.U32.HI R0, RZ, R5.reuse, R8 ;  /* 0x00000005ff002219 */ /* 0x080fe40000011608 */
[----:B------:R-:W-:Y:S02]  /*4420*/  SHF.R.U32.HI R8, RZ, R18, R13 ;  /* 0x00000012ff087219 */ /* 0x000fe4000001160d */
[----:B------:R-:W-:Y:S01]  /*4430*/  @P2 SHF.R.U32.HI R9, RZ, R5, R2 ;  /* 0x00000005ff092219 */ /* 0x000fe20000011602 */
[----:B------:R-:W-:Y:S01]  /*4440*/  IMAD R0, R26, R0, RZ ;  /* 0x000000001a007224 */ /* 0x000fe200078e02ff */
[----:B------:R-:W-:Y:S02]  /*4450*/  SEL R8, R10, R8, !P0 ;  /* 0x000000080a087207 */ /* 0x000fe40004000000 */
[----:B------:R-:W-:Y:S01]  /*4460*/  SEL R2, R11, R12, !P4 ;  /* 0x0000000c0b027207 */ /* 0x000fe20006000000 */
[----:B------:R-:W-:Y:S01]  /*4470*/  IMAD R12, R26, R9, RZ ;  /* 0x000000091a0c7224 */ /* 0x000fe200078e02ff */
[C---:B------:R-:W-:Y:S01]  /*4480*/  ISETP.GE.AND P0, PT, R8.reuse, R0, PT ;  /* 0x000000000800720c */ /* 0x040fe20003f06270 */
[----:B------:R-:W-:Y:S03]  /*4490*/  IMAD.HI.U32 R0, R8, R4, RZ ;  /* 0x0000000408007227 */ /* 0x000fe600078e00ff */
[----:B------:R-:W-:Y:S02]  /*44a0*/  ISETP.GE.OR P0, PT, R2, R12, P0 ;  /* 0x0000000c0200720c */ /* 0x000fe40000706670 */
[-C--:B------:R-:W-:Y:S04]  /*44b0*/  SHF.R.U32.HI R0, RZ, R5.reuse, R0 ;  /* 0x00000005ff007219 */ /* 0x080fe80000011600 */
[----:B------:R-:W-:Y:S05]  /*44c0*/  SEL R13, R8, R0, !P2 ;  /* 0x00000000080d7207 */ /* 0x000fea0005000000 */
[----:B------:R-:W-:Y:S02]  /*44d0*/  IMAD.MOV R12, RZ, RZ, -R13 ;  /* 0x000000ffff0c7224 */ /* 0x000fe400078e0a0d */
[----:B------:R-:W-:Y:S04]  /*44e0*/  @!P0 IMAD.HI.U32 R0, R2, R4, RZ ;  /* 0x0000000402008227 */ /* 0x000fe800078e00ff */
[----:B------:R-:W-:Y:S01]  /*44f0*/  IMAD R12, R26, R12, R8 ;  /* 0x0000000c1a0c7224 */ /* 0x000fe200078e0208 */
[----:B------:R-:W-:Y:S04]  /*4500*/  @!P0 SHF.R.U32.HI R0, RZ, R5, R0 ;  /* 0x00000005ff008219 */ /* 0x000fe80000011600 */
[----:B------:R-:W-:Y:S04]  /*4510*/  @!P0 SEL R0, R2, R0, !P2 ;  /* 0x0000000002008207 */ /* 0x000fe80005000000 */
[----:B------:R-:W-:Y:S01]  /*4520*/  @!P0 IADD3 R13, PT, PT, R13, -R0, RZ ;  /* 0x800000000d0d8210 */ /* 0x000fe20007ffe0ff */
[----:B------:R-:W-:Y:S01]  /*4530*/  @!P0 IMAD R0, R9, R12, R0 ;  /* 0x0000000c09008224 */ /* 0x000fe200078e0200 */
[----:B------:R-:W-:Y:S01]  /*4540*/  IADD3 R9, PT, PT, -R8, RZ, RZ ;  /* 0x000000ff08097210 */ /* 0x000fe20007ffe1ff */
[--C-:B------:R-:W-:Y:S02]  /*4550*/  IMAD.MOV R12, RZ, RZ, -R2.reuse ;  /* 0x000000ffff0c7224 */ /* 0x100fe400078e0a02 */
[----:B------:R-:W-:Y:S02]  /*4560*/  @!P0 IMAD R8, R13, R26, R2 ;  /* 0x0000001a0d088224 */ /* 0x000fe400078e0202 */
[----:B------:R-:W-:Y:S02]  /*4570*/  @!P0 IMAD.MOV.U32 R2, RZ, RZ, R0 ;  /* 0x000000ffff028224 */ /* 0x000fe400078e0000 */
[----:B------:R-:W-:Y:S02]  /*4580*/  IMAD R11, R3, R12, R11 ;  /* 0x0000000c030b7224 */ /* 0x000fe400078e020b */
[----:B------:R-:W-:Y:S02]  /*4590*/  IMAD R10, R6, R9, R10 ;  /* 0x00000009060a7224 */ /* 0x000fe400078e020a */
[----:B------:R-:W-:Y:S02]  /*45a0*/  IMAD R11, R2, R3, R11 ;  /* 0x00000003020b7224 */ /* 0x000fe400078e020b */
[----:B------:R-:W-:Y:S02]  /*45b0*/  IMAD R10, R8, R6, R10 ;  /* 0x00000006080a7224 */ /* 0x000fe400078e020a */
.L_x_86:
[----:B------:R-:W-:Y:S05]  /*45c0*/  BRA.U UP1, `(.L_x_87) ;  /* 0x0000000101107547 */ /* 0x000fea000b800000 */
[----:B------:R-:W-:Y:S04]  /*45d0*/  MOV R2, UR6 ;  /* 0x0000000600027c02 */ /* 0x000fe80008000f00 */
[----:B------:R-:W-:Y:S04]  /*45e0*/  SHF.L.U32 R2, R2, 0x1f, RZ ;  /* 0x0000001f02027819 */ /* 0x000fe800000006ff */
[----:B------:R-:W2:Y:S02]  /*45f0*/  SYNCS.PHASECHK.TRANS64.TRYWAIT P0, [UR7+0x68], R2 ;  /* 0x00006802ff0075a7 */ /* 0x000ea40008001107 */
[----:B--2---:R-:W-:Y:S05]  /*4600*/  @!P0 BRA `(.L_x_88) ;  /* 0x0000003800388947 */ /* 0x004fea0003800000 */
.L_x_87:
[----:B------:R-:W-:Y:S02]  /*4610*/  R2UR UR27, R14 ;  /* 0x000000000e1b72ca */ /* 0x000fe400000e0000 */
[----:B------:R-:W-:Y:S02]  /*4620*/  R2UR UR26, R15 ;  /* 0x000000000f1a72ca */ /* 0x000fe400000e0000 */
[----:B------:R-:W-:Y:S04]  /*4630*/  ISETP.NE.U32.AND P2, PT, RZ, UR4, PT ;  /* 0x00000004ff007c0c */ /* 0x000fe8000bf45070 */
[----:B------:R-:W-:Y:S05]  /*4640*/  ISETP.NE.AND.EX P2, PT, RZ, UR5, PT, P2 ;  /* 0x00000005ff007c0c */ /* 0x000fea000bf45320 */
[----:B------:R-:W-:Y:S02]  /*4650*/  USHF.L.U32 UR27, UR27, 0x6, URZ ;  /* 0x000000061b1b7899 */ /* 0x000fe400080006ff */
[----:B------:R-:W-:Y:S01]  /*4660*/  USHF.L.U32 UR26, UR26, 0x6, URZ ;  /* 0x000000061a1a7899 */ /* 0x000fe200080006ff */
[----:B------:R-:W-:Y:S11]  /*4670*/  BRA.U !UP5, `(.L_x_89) ;  /* 0x000000010d347547 */ /* 0x000ff6000b800000 */
[----:B------:R-:W-:Y:S01]  /*4680*/  UPLOP3.LUT UP0, UPT, UPT, UPT, UP4, 0x80, 0x8 ;  /* 0x000000000008789c */ /* 0x000fe20003f0f040 */
[----:B--2---:R-:W-:Y:S02]  /*4690*/  HFMA2 R0, -RZ, RZ, 0, 5.9604644775390625e-08 ;  /* 0x00000001ff007431 */ /* 0x004fe400000001ff */
[----:B------:R-:W-:Y:S03]  /*46a0*/  IMAD.MOV.U32 R64, RZ, RZ, 0x1 ;  /* 0x00000001ff407424 */ /* 0x000fe600078e00ff */
[----:B------:R-:W-:Y:S05]  /*46b0*/  PLOP3.LUT P0, PT, PT, PT, UP0, 0x80, 0x8 ;  /* 0x000000000008781c */ /* 0x000fea0003f0f008 */
[----:B------:R-:W2:Y:S01]  /*46c0*/  @UP0 LDCU.64 UR10, c[0x0][0x888] ;  /* 0x00011100ff0a07ac */ /* 0x000ea20008000a00 */
[----:B------:R-:W-:Y:S07]  /*46d0*/  @UP0 UIMAD UR8, UR36, UR4, URZ ;  /* 0x00000004240802a4 */ /* 0x000fee000f8e02ff */
[----:B------:R-:W-:Y:S01]  /*46e0*/  @!P0 PRMT R64, R0, 0x7610, R64 ;  /* 0x0000761000408816 */ /* 0x000fe20000000040 */
[----:B--2---:R-:W-:Y:S03]  /*46f0*/  @UP0 UIMAD.WIDE UR10, UR8, 0x4, UR10 ;  /* 0x00000004080a08a5 */ /* 0x004fe6000f8e020a */
[----:B------:R-:W2:Y:S03]  /*4700*/  @!UP0 LDCU UR8, c[0x0][0x880] ;  /* 0x00011000ff0887ac */ /* 0x000ea60008000800 */
[----:B------:R-:W-:Y:S01]  /*4710*/  IMAD.U32 R8, RZ, RZ, UR10 ;  /* 0x0000000aff087e24 */ /* 0x000fe2000f8e00ff */
[----:B------:R-:W-:Y:S05]  /*4720*/  MOV R9, UR11 ;  /* 0x0000000b00097c02 */ /* 0x000fea0008000f00 */
[----:B-----5:R4:W5:Y:S02]  /*4730*/  @P0 LDG.E R35, desc[UR46][R8.64] ;  /* 0x0000002e08230981 */ /* 0x020964000c1e1900 */
[----:B--2-4-:R-:W-:Y:S07]  /*4740*/  @!P0 IMAD.U32 R35, RZ, RZ, UR8 ;  /* 0x00000008ff238e24 */ /* 0x014fee000f8e00ff */
.L_x_89:
[----:B-----5:R-:W-:Y:S01]  /*4750*/  @!P2 FSETP.EQ.AND P0, PT, R35, RZ, PT ;  /* 0x000000ff2300a20b */ /* 0x020fe20003f02000 */
[----:B------:R-:W-:Y:S01]  /*4760*/  @!UPT UIADD3 URZ, UPT, UPT, URZ, URZ, URZ ;  /* 0x000000fffffff290 */ /* 0x000fe2000fffe0ff */
[----:B------:R-:W-:Y:S11]  /*4770*/  @!P2 BRA `(.L_x_90) ;  /* 0x000000000014a947 */ /* 0x000ff60003800000 */
[----:B------:R-:W-:Y:S02]  /*4780*/  LOP3.LUT P2, RZ, R64, 0xff, RZ, 0xc0, !PT ;  /* 0x000000ff40ff7812 */ /* 0x000fe4000784c0ff */
[----:B------:R-:W-:Y:S04]  /*4790*/  PLOP3.LUT P0, PT, PT, PT, UP0, 0x80, 0x8 ;  /* 0x000000000008781c */ /* 0x000fe80003f0f008 */
[----:B------:R-:W-:Y:S07]  /*47a0*/  PLOP3.LUT P0, PT, P0, PT, PT, 0x8, 0x80 ;  /* 0x000000000080781c */ /* 0x000fee000070e170 */
[----:B------:R-:W-:Y:S11]  /*47b0*/  @P2 FSETP.EQ.AND P0, PT, R35, RZ, PT ;  /* 0x000000ff2300220b */ /* 0x000ff60003f02000 */
[----:B------:R-:W-:Y:S02]  /*47c0*/  @!UPT UIADD3 URZ, UPT, UPT, URZ, URZ, URZ ;  /* 0x000000fffffff290 */ /* 0x000fe4000fffe0ff */
.L_x_90:
[----:B------:R-:W-:Y:S01]  /*47d0*/  ULEA UR15, UR13, UR7, 0x3 ;  /* 0x000000070d0f7291 */ /* 0x000fe2000f8e18ff */
[----:B------:R-:W-:Y:S02]  /*47e0*/  SHF.L.U32 R9, R32, 0x1f, RZ ;  /* 0x0000001f20097819 */ /* 0x000fe400000006ff */
[----:B------:R-:W-:Y:S04]  /*47f0*/  ELECT P4, URZ, PT ;  /* 0x0000000000ff782f */ /* 0x000fe80003880000 */
[----:B------:R-:W-:Y:S02]  /*4800*/  PLOP3.LUT P4, PT, P0, P4, PT, 0xf2, 0x2f ;  /* 0x00000000002f781c */ /* 0x000fe40000789e72 */
[----:B------:R-:W4:Y:S11]  /*4810*/  SYNCS.PHASECHK.TRANS64.TRYWAIT P2, [UR15+0x48], R9 ;  /* 0x00004809ff0075a7 */ /* 0x000f36000804110f */
[----:B-1----:R-:W-:Y:S05]  /*4820*/  @!P4 IADD3 R8, P0, PT, R30, 0x580, RZ ;  /* 0x000005801e08c810 */ /* 0x002fea0007f1e0ff */
[----:B--2---:R-:W-:Y:S01]  /*4830*/  @!P4 IMAD.X R2, RZ, RZ, R31, P0 ;  /* 0x000000ffff02c224 */ /* 0x004fe200000e061f */
[----:B----4-:R-:W-:Y:S07]  /*4840*/  @!P2 BRA `(.L_x_91) ;  /* 0x0000003400c0a947 */ /* 0x010fee0003800000 */
.L_x_163:
[----:B------:R-:W2:Y:S01]  /*4850*/  LDC.64 R12, c[0x0][0xb18] ;  /* 0x0002c600ff0c7b82 */ /* 0x000ea20000000a00 */
[----:B------:R-:W-:Y:S01]  /*4860*/  @!P4 R2UR UR8, R2 ;  /* 0x000000000208c2ca */ /* 0x000fe200000e0000 */
[----:B------:R-:W-:Y:S01]  /*4870*/  VOTEU.ALL UP3, P4 ;  /* 0x0000000000ff7886 */ /* 0x000fe20002060000 */
[----:B------:R-:W-:Y:S01]  /*4880*/  @!P4 R2UR UR9, R8 ;  /* 0x000000000809c2ca */ /* 0x000fe200000e0000 */
[----:B------:R-:W-:Y:S01]  /*4890*/  UIADD3 UR25, UPT, UPT, UR15, 0x30, URZ ;  /* 0x000000300f197890 */ /* 0x000fe2000fffe0ff */
[----:B-1----:R-:W-:Y:S03]  /*48a0*/  @!P4 IMAD.MOV.U32 R0, RZ, RZ, 0x2000 ;  /* 0x00002000ff00c424 */ /* 0x002fe600078e00ff */
[----:B------:R-:W1:Y:S01]  /*48b0*/  @!P1 LDC R2, c[0x0][0xb0c] ;  /* 0x0002c300ff029b82 */ /* 0x000e620000000800 */
[----:B------:R-:W-:Y:S01]  /*48c0*/  UIADD3 UR14, UPT, UPT, UR13, 0x1, URZ ;  /* 0x000000010d0e7890 */ /* 0x000fe2000fffe0ff */
[----:B------:R-:W-:Y:S01]  /*48d0*/  @P3 SHF.R.U32.HI R27, RZ, 0x10, R21 ;  /* 0x00000010ff1b3819 */ /* 0x000fe20000011615 */
[----:B------:R-:W-:Y:S01]  /*48e0*/  VOTEU.ALL UP2, P4 ;  /* 0x0000000000ff7886 */ /* 0x000fe20002040000 */
[----:B------:R-:W-:Y:S01]  /*48f0*/  UMOV UR18, 0x0 ;  /* 0x0000000000127882 */ /* 0x000fe20000000000 */
[----:B------:R-:W-:Y:S01]  /*4900*/  UISETP.NE.AND UP6, UPT, UR14, 0x3, UPT ;  /* 0x000000030e00788c */ /* 0x000fe2000bfc5270 */
[----:B------:R-:W-:Y:S01]  /*4910*/  VIADD R29, R29, 0x1 ;  /* 0x000000011d1d7836 */ /* 0x000fe20000000000 */
[----:B------:R-:W-:Y:S01]  /*4920*/  UMOV UR19, 0x10000000 ;  /* 0x1000000000137882 */ /* 0x000fe20000000000 */
[----:B------:R-:W-:Y:S01]  /*4930*/  IMAD.U32 R9, RZ, RZ, UR8 ;  /* 0x00000008ff097e24 */ /* 0x000fe2000f8e00ff */
[----:B------:R-:W-:Y:S01]  /*4940*/  @!UP3 ULEA UR8, UR13, UR7, 0xd ;  /* 0x000000070d08b291 */ /* 0x000fe2000f8e68ff */
[----:B------:R-:W-:Y:S01]  /*4950*/  IMAD.U32 R8, RZ, RZ, UR9 ;  /* 0x00000009ff087e24 */ /* 0x000fe2000f8e00ff */
[----:B------:R-:W-:Y:S01]  /*4960*/  UMOV UR28, UR36 ;  /* 0x00000024001c7c82 */ /* 0x000fe20008000000 */
[----:B------:R-:W-:Y:S01]  /*4970*/  @!UP3 UIADD3 UR10, UPT, UPT, UR26, 0x20, URZ ;  /* 0x000000201a0ab890 */ /* 0x000fe2000fffe0ff */
[----:B------:R-:W-:Y:S01]  /*4980*/  @!P4 R2UR UR21, R9 ;  /* 0x000000000915c2ca */ /* 0x000fe200000e0000 */
[----:B------:R-:W-:Y:S01]  /*4990*/  @!UP3 UIADD3 UR24, UPT, UPT, UR8, 0x200, URZ ;  /* 0x000002000818b890 */ /* 0x000fe2000fffe0ff */
[----:B------:R-:W-:Y:S01]  /*49a0*/  @!P4 R2UR UR20, R8 ;  /* 0x000000000814c2ca */ /* 0x000fe200000e0000 */
[----:B------:R-:W-:Y:S01]  /*49b0*/  @!UP3 UIADD3 UR8, UPT, UPT, UR8, 0x1200, URZ ;  /* 0x000012000808b890 */ /* 0x000fe2000fffe0ff */
[----:B------:R-:W4:Y:S01]  /*49c0*/  LDC.64 R8, c[0x0][0xb10] ;  /* 0x0002c400ff087b82 */ /* 0x000f220000000a00 */
[----:B------:R-:W-:Y:S01]  /*49d0*/  USEL UR9, URZ, 0x1, UP6 ;  /* 0x00000001ff097887 */ /* 0x000fe2000b000000 */
[----:B------:R-:W-:Y:S01]  /*49e0*/  VOTEU.ALL UP1, P4 ;  /* 0x0000000000ff7886 */ /* 0x000fe20002020000 */
[----:B------:R-:W-:Y:S01]  /*49f0*/  UMOV UR11, UR27 ;  /* 0x0000001b000b7c82 */ /* 0x000fe20008000000 */
[----:B------:R-:W-:Y:S01]  /*4a00*/  UMOV UR12, UR36 ;  /* 0x00000024000c7c82 */ /* 0x000fe20008000000 */
[----:B------:R-:W-:Y:S02]  /*4a10*/  UPRMT UR16, UR37, 0x654, UR25 ;  /* 0x0000065425107896 */ /* 0x000fe40008000019 */
[----:B------:R-:W-:Y:S01]  /*4a20*/  LOP3.LUT R32, R32, UR9, RZ, 0x3c, !PT ;  /* 0x0000000920207c12 */ /* 0x000fe2000f8e3cff */
[----:B------:R-:W-:Y:S01]  /*4a30*/  UMOV UR9, UR25 ;  /* 0x0000001900097c82 */ /* 0x000fe20008000000 */
[----:B------:R-:W-:Y:S02]  /*4a40*/  USEL UR14, UR14, URZ, UP6 ;  /* 0x000000ff0e0e7287 */ /* 0x000fe4000b000000 */
[----:B------:R1:W-:Y:S01]  /*4a50*/  @!UP2 UTMALDG.3D [UR24], [UR20], desc[UR18] ;  /* 0x000012181400a5b4 */ /* 0x0003e20008011000 */
[----:B------:R-:W-:Y:S01]  /*4a60*/  SHF.L.U32 R14, R32, 0x1f, RZ ;  /* 0x0000001f200e7819 */ /* 0x000fe200000006ff */
[----:B------:R-:W-:Y:S01]  /*4a70*/  ULEA UR13, UR14, UR7, 0x3 ;  /* 0x000000070e0d7291 */ /* 0x000fe2000f8e18ff */
[----:B------:R1:W-:Y:S01]  /*4a80*/  @!UP1 UTMALDG.3D [UR8], [UR20], desc[UR18] ;  /* 0x00001208140095b4 */ /* 0x0003e20008011000 */
[----:B------:R5:W-:Y:S01]  /*4a90*/  @!P4 SYNCS.ARRIVE.TRANS64.RED.A0TR RZ, [UR15+0x30], R0 ;  /* 0x00003000ffffc9a7 */ /* 0x000be2000830040f */
[C---:B----4-:R-:W-:Y:S01]  /*4aa0*/  @!P1 IMAD.HI.U32 R8, R11.reuse, R8, RZ ;  /* 0x000000080b089227 */ /* 0x050fe200078e00ff */
[----:B--2---:R-:W-:Y:S02]  /*4ab0*/  @!P1 ISETP.NE.AND P0, PT, R12, 0x1, PT ;  /* 0x000000010c00980c */ /* 0x004fe40003f05270 */
[----:B-1----:R-:W-:Y:S01]  /*4ac0*/  @!P1 ISETP.NE.AND P2, PT, R2, 0x1, PT ;  /* 0x000000010200980c */ /* 0x002fe20003f45270 */
[C---:B------:R-:W-:Y:S01]  /*4ad0*/  @!P1 IMAD.HI.U32 R13, R10.reuse, R13, RZ ;  /* 0x0000000d0a0d9227 */ /* 0x040fe200078e00ff */
[----:B------:R-:W-:Y:S04]  /*4ae0*/  @!P1 SHF.R.U32.HI R8, RZ, R9, R8 ;  /* 0x00000009ff089219 */ /* 0x000fe80000011608 */
[----:B------:R-:W-:Y:S01]  /*4af0*/  @!P1 SEL R8, R11, R8, !P2 ;  /* 0x000000080b089207 */ /* 0x000fe20005000000 */
[----:B------:R-:W-:Y:S01]  /*4b00*/  SYNCS.ARRIVE.TRANS64.RED.A1T0 RZ, [UR16], RZ ;  /* 0x000000ffffff79a7 */ /* 0x000fe20008100410 */
[----:B------:R-:W1:Y:S01]  /*4b10*/  SYNCS.PHASECHK.TRANS64.TRYWAIT P5, [UR13+0x48], R14 ;  /* 0x0000480eff0075a7 */ /* 0x000e6200080a110d */
[----:B-----5:R-:W2:Y:S02]  /*4b20*/  @!P1 LDC R0, c[0x0][0xb20] ;  /* 0x0002c800ff009b82 */ /* 0x020ea40000000800 */
[----:B--2---:R-:W-:Y:S04]  /*4b30*/  @!P1 SHF.R.U32.HI R0, RZ, R0, R13 ;  /* 0x00000000ff009219 */ /* 0x004fe8000001160d */
[----:B------:R-:W-:Y:S05]  /*4b40*/  @!P1 SEL R9, R10, R0, !P0 ;  /* 0x000000000a099207 */ /* 0x000fea0004000000 */
[----:B------:R-:W-:Y:S02]  /*4b50*/  @!P1 IMAD.IADD R0, R9, 0x1, -R8 ;  /* 0x0000000109009824 */ /* 0x000fe400078e0a08 */
[----:B------:R-:W-:Y:S02]  /*4b60*/  @!P1 IMAD.IADD R8, R8, 0x1, -R9 ;  /* 0x0000000108089824 */ /* 0x000fe400078e0a09 */
[----:B------:R-:W-:Y:S02]  /*4b70*/  @!P1 IMAD R11, R0, R2, R11 ;  /* 0x00000002000b9224 */ /* 0x000fe400078e020b */
[----:B------:R-:W-:Y:S01]  /*4b80*/  @!P1 IMAD R10, R8, R12, R10 ;  /* 0x0000000c080a9224 */ /* 0x000fe200078e020a */
[----:B-1----:R-:W-:Y:S06]  /*4b90*/  @!P5 BRA `(.L_x_92) ;  /* 0x000000340004d947 */ /* 0x002fec0003800000 */
.L_x_165:
[----:B------:R-:W-:Y:S01]  /*4ba0*/  UIADD3 UR17, UPT, UPT, UR13, 0x30, URZ ;  /* 0x000000300d117890 */ /* 0x000fe2000fffe0ff */
[----:B------:R-:W-:Y:S01]  /*4bb0*/  @!P4 IADD3 R2, P0, PT, R30, 0x580, RZ ;  /* 0x000005801e02c810 */ /* 0x000fe20007f1e0ff */
[----:B------:R-:W-:Y:S01]  /*4bc0*/  VOTEU.ALL UP2, P4 ;  /* 0x0000000000ff7886 */ /* 0x000fe20002040000 */
[----:B------:R-:W-:Y:S01]  /*4bd0*/  UMOV UR22, 0x0 ;  /* 0x0000000000167882 */ /* 0x000fe20000000000 */
[----:B------:R-:W-:Y:S01]  /*4be0*/  UPRMT UR15, UR37, 0x654, UR17 ;  /* 0x00000654250f7896 */ /* 0x000fe20008000011 */
[----:B------:R-:W-:Y:S01]  /*4bf0*/  @!P4 R2UR UR9, R2 ;  /* 0x000000000209c2ca */ /* 0x000fe200000e0000 */
[----:B-1----:R-:W-:Y:S01]  /*4c00*/  @!P4 IMAD.X R0, RZ, RZ, R31, P0 ;  /* 0x000000ffff00c224 */ /* 0x002fe200000e061f */
[----:B------:R-:W-:Y:S01]  /*4c10*/  UMOV UR23, 0x10000000 ;  /* 0x1000000000177882 */ /* 0x000fe20000000000 */
[----:B------:R-:W-:Y:S01]  /*4c20*/  UMOV UR19, UR27 ;  /* 0x0000001b00137c82 */ /* 0x000fe20008000000 */
[----:B------:R-:W-:Y:S01]  /*4c30*/  UMOV UR20, UR36 ;  /* 0x0000002400147c82 */ /* 0x000fe20008000000 */
[----:B------:R-:W-:Y:S01]  /*4c40*/  UMOV UR11, UR27 ;  /* 0x0000001b000b7c82 */ /* 0x000fe20008000000 */
[----:B------:R-:W-:Y:S01]  /*4c50*/  @!P4 R2UR UR8, R0 ;  /* 0x000000000008c2ca */ /* 0x000fe200000e0000 */
[----:B------:R-:W-:Y:S01]  /*4c60*/  UMOV UR12, UR36 ;  /* 0x00000024000c7c82 */ /* 0x000fe20008000000 */
[----:B------:R-:W-:Y:S01]  /*4c70*/  VOTEU.ALL UP1, P4 ;  /* 0x0000000000ff7886 */ /* 0x000fe20002020000 */
[----:B------:R-:W-:Y:S01]  /*4c80*/  @P3 R2UR UR36, R27 ;  /* 0x000000001b2432ca */ /* 0x000fe200000e0000 */
[----:B------:R-:W-:Y:S01]  /*4c90*/  IMAD.IADD R15, R10, 0x1, R62 ;  /* 0x000000010a0f7824 */ /* 0x000fe200078e023e */
[----:B------:R-:W-:Y:S01]  /*4ca0*/  ISETP.NE.AND P0, PT, R29, 0x2, PT ;  /* 0x000000021d00780c */ /* 0x000fe20003f05270 */
[----:B------:R-:W-:Y:S01]  /*4cb0*/  IMAD.IADD R14, R11, 0x1, R63 ;  /* 0x000000010b0e7824 */ /* 0x000fe200078e023f */
[----:B------:R-:W-:Y:S01]  /*4cc0*/  @!UP1 UIADD3 UR18, UPT, UPT, UR26, 0x10, URZ ;  /* 0x000000101a129890 */ /* 0x000fe2000fffe0ff */
[----:B------:R-:W-:Y:S01]  /*4cd0*/  IMAD.U32 R8, RZ, RZ, UR9 ;  /* 0x00000009ff087e24 */ /* 0x000fe2000f8e00ff */
[----:B------:R-:W-:Y:S01]  /*4ce0*/  @!UP1 UIADD3 UR10, UPT, UPT, UR26, 0x30, URZ ;  /* 0x000000301a0a9890 */ /* 0x000fe2000fffe0ff */
[----:B------:R-:W-:Y:S01]  /*4cf0*/  SEL R0, RZ, 0x1, P0 ;  /* 0x00000001ff007807 */ /* 0x000fe20000000000 */
[----:B------:R-:W-:Y:S01]  /*4d00*/  UMOV UR9, UR17 ;  /* 0x0000001100097c82 */ /* 0x000fe20008000000 */
[----:B------:R-:W-:Y:S01]  /*4d10*/  SEL R29, R29, RZ, P0 ;  /* 0x000000ff1d1d7207 */ /* 0x000fe20000000000 */
[----:B------:R-:W-:Y:S01]  /*4d20*/  IMAD.U32 R9, RZ, RZ, UR8 ;  /* 0x00000008ff097e24 */ /* 0x000fe2000f8e00ff */
[----:B------:R-:W-:Y:S01]  /*4d30*/  @!P4 R2UR UR24, R8 ;  /* 0x000000000818c2ca */ /* 0x000fe200000e0000 */
[----:B------:R-:W-:Y:S01]  /*4d40*/  @!UP1 ULEA UR8, UR14, UR7, 0xd ;  /* 0x000000070e089291 */ /* 0x000fe2000f8e68ff */
[----:B------:R-:W-:Y:S02]  /*4d50*/  LOP3.LUT R28, R28, R0, RZ, 0x3c, !PT ;  /* 0x000000001c1c7212 */ /* 0x000fe400078e3cff */
[----:B------:R-:W-:Y:S01]  /*4d60*/  @!P4 R2UR UR25, R9 ;  /* 0x000000000919c2ca */ /* 0x000fe200000e0000 */
[----:B------:R-:W-:Y:S02]  /*4d70*/  @!UP1 UIADD3 UR16, UPT, UPT, UR8, 0x200, URZ ;  /* 0x0000020008109890 */ /* 0x000fe4000fffe0ff */
[----:B------:R-:W-:Y:S01]  /*4d80*/  @!UP1 UIADD3 UR8, UPT, UPT, UR8, 0x1200, URZ ;  /* 0x0000120008089890 */ /* 0x000fe2000fffe0ff */
[----:B------:R-:W-:Y:S09]  /*4d90*/  VOTEU.ALL UP1, P4 ;  /* 0x0000000000ff7886 */ /* 0x000ff20002020000 */
[----:B------:R2:W-:Y:S01]  /*4da0*/  @!UP2 UTMALDG.3D [UR16], [UR24], desc[UR22] ;  /* 0x000016101800a5b4 */ /* 0x0005e20008011000 */
[----:B------:R2:W-:Y:S01]  /*4db0*/  @!UP1 UTMALDG.3D [UR8], [UR24], desc[UR22] ;  /* 0x00001608180095b4 */ /* 0x0005e20008011000 */
[----:B------:R2:W-:Y:S01]  /*4dc0*/  @!P4 SYNCS.ARRIVE.TRANS64.RED.A0TR RZ, [UR13+0x30], R25 ;  /* 0x00003019ffffc9a7 */ /* 0x0005e2000830040d */
[----:B------:R-:W-:Y:S04]  /*4dd0*/  UIADD3 UR13, UPT, UPT, UR14, 0x1, URZ ;  /* 0x000000010e0d7890 */ /* 0x000fe8000fffe0ff */
[----:B------:R-:W-:Y:S04]  /*4de0*/  UISETP.NE.AND UP1, UPT, UR13, 0x3, UPT ;  /* 0x000000030d00788c */ /* 0x000fe8000bf25270 */
[----:B------:R-:W-:Y:S02]  /*4df0*/  USEL UR14, URZ, 0x1, UP1 ;  /* 0x00000001ff0e7887 */ /* 0x000fe40008800000 */
[----:B------:R-:W-:Y:S02]  /*4e00*/  USEL UR13, UR13, URZ, UP1 ;  /* 0x000000ff0d0d7287 */ /* 0x000fe40008800000 */
[----:B------:R-:W-:Y:S02]  /*4e10*/  UPLOP3.LUT UP1, UPT, UPT, UPT, UPT, 0x80, 0x8 ;  /* 0x000000000008789c */ /* 0x000fe40003f2f070 */
[----:B------:R-:W-:Y:S01]  /*4e20*/  LOP3.LUT R32, R32, UR14, RZ, 0x3c, !PT ;  /* 0x0000000e20207c12 */ /* 0x000fe2000f8e3cff */
[----:B------:R-:W-:Y:S01]  /*4e30*/  SYNCS.ARRIVE.TRANS64.RED.A1T0 RZ, [UR15], RZ ;  /* 0x000000ffffff79a7 */ /* 0x000fe2000810040f */
[----:B------:R-:W-:Y:S07]  /*4e40*/  @P3 BRA `(.L_x_93) ;  /* 0xfffffff000e43947 */ /* 0x000fee000383ffff */
[----:B------:R-:W-:Y:S01]  /*4e50*/  UIADD3 UR7, UPT, UPT, UR7, 0x48, URZ ;  /* 0x0000004807077890 */ /* 0x000fe2000fffe0ff */
[----:B------:R-:W-:-:S03]  /*4e60*/  SHF.L.U32 R2, R32, 0x1f, RZ ;  /* 0x0000001f20027819 */ /* 0x000fc600000006ff */
[----:B------:R-:W-:-:S09]  /*4e70*/  ULEA UR4, UR13, UR7, 0x3 ;  /* 0x000000070d047291 */ /* 0x000fd2000f8e18ff */
[----:B------:R-:W1:Y:S02]  /*4e80*/  SYNCS.PHASECHK.TRANS64.TRYWAIT P0, [UR4], R2 ;  /* 0x00000002ff0075a7 */ /* 0x000e640008001104 */
[----:B-1----:R-:W-:Y:S05]  /*4e90*/  @!P0 BRA `(.L_x_94) ;  /* 0x00000030005c8947 */ /* 0x002fea0003800000 */
.L_x_167:
        /* <DEDUP_REMOVED lines=9> */
.L_x_169:
[----:B------:R-:W-:-:S04]  /*4f30*/  UIADD3 UR5, UPT, UPT, UR5, 0x1, URZ ;  /* 0x0000000105057890 */ /* 0x000fc8000fffe0ff */
[----:B------:R-:W-:-:S04]  /*4f40*/  UISETP.NE.AND UP0, UPT, UR5, 0x3, UPT ;  /* 0x000000030500788c */ /* 0x000fc8000bf05270 */
[----:B------:R-:W-:Y:S02]  /*4f50*/  USEL UR4, URZ, 0x1, UP0 ;  /* 0x00000001ff047887 */ /* 0x000fe40008000000 */
[----:B------:R-:W-:-:S04]  /*4f60*/  USEL UR5, UR5, URZ, UP0 ;  /* 0x000000ff05057287 */ /* 0x000fc80008000000 */
[----:B------:R-:W-:Y:S01]  /*4f70*/  ULEA UR5, UR5, UR7, 0x3 ;  /* 0x0000000705057291 */ /* 0x000fe2000f8e18ff */
[----:B-1----:R-:W-:-:S04]  /*4f80*/  LOP3.LUT R2, R32, UR4, RZ, 0x3c, !PT ;  /* 0x0000000420027c12 */ /* 0x002fc8000f8e3cff */
[----:B------:R-:W-:Y:S01]  /*4f90*/  SHF.L.U32 R2, R2, 0x1f, RZ ;  /* 0x0000001f02027819 */ /* 0x000fe200000006ff */
[----:B------:R-:W-:-:S07]  /*4fa0*/  IMAD.U32 R0, RZ, RZ, UR5 ;  /* 0x00000005ff007e24 */ /* 0x000fce000f8e00ff */
.L_x_96:
[----:B-1----:R1:W4:Y:S02]  /*4fb0*/  SYNCS.PHASECHK.TRANS64.TRYWAIT P0, [R0+URZ], R2 ;  /* 0x00000002000075a7 */ /* 0x00232400080011ff */
[----:B----4-:R-:W-:Y:S05]  /*4fc0*/  @!P0 NANOSLEEP.SYNCS 0x989680 ;  /* 0x009896800000895d */ /* 0x010fea0003900000 */
[----:B------:R-:W4:Y:S02]  /*4fd0*/  @!P0 SYNCS.PHASECHK.TRANS64 P0, [R0+URZ], R2 ;  /* 0x00000002000085a7 */ /* 0x000f2400080010ff */
[----:B--2-4-:R-:W-:Y:S05]  /*4fe0*/  @P0 EXIT ;  /* 0x000000000000094d */ /* 0x014fea0003800000 */
[----:B------:R-:W-:Y:S05]  /*4ff0*/  BRA `(.L_x_96) ;  /* 0xfffffffc00ec7947 */ /* 0x000fea000383ffff */
.L_x_84:
[----:B------:R-:W-:-:S06]  /*5000*/  UISETP.GE.AND UP1, UPT, UR10, 0x4, UPT ;  /* 0x000000040a00788c */ /* 0x000fcc000bf26270 */
[----:B------:R-:W-:-:S13]  /*5010*/  PLOP3.LUT P0, PT, PT, PT, UP1, 0x80, 0x8 ;  /* 0x000000000008781c */ /* 0x000fda0003f0f018 */
[----:B------:R-:W-:Y:S05]  /*5020*/  @!P0 EXIT ;  /* 0x000000000000894d */ /* 0x000fea0003800000 */
[----:B------:R-:W-:Y:S01]  /*5030*/  BAR.SYNC.DEFER_BLOCKING 0x6, 0xa0 ;  /* 0x0182800000007b1d */ /* 0x000fe20000010000 */
[C---:B------:R-:W-:Y:S01]  /*5040*/  IMAD.SHL.U32 R4, R69.reuse, 0x10, RZ ;  /* 0x0000001045047824 */ /* 0x040fe200078e00ff */
[C---:B------:R-:W-:Y:S01]  /*5050*/  LOP3.LUT R76, R69.reuse, 0x60, RZ, 0xc0, !PT ;  /* 0x00000060454c7812 */ /* 0x040fe200078ec0ff */
[C---:B------:R-:W-:Y:S01]  /*5060*/  IMAD.SHL.U32 R3, R68.reuse, 0x200000, RZ ;  /* 0x0020000044037824 */ /* 0x040fe200078e00ff */
[C---:B------:R-:W-:Y:S01]  /*5070*/  LOP3.LUT R70, R69.reuse, 0x2, RZ, 0xc0, !PT ;  /* 0x0000000245467812 */ /* 0x040fe200078ec0ff */
[----:B------:R-:W-:Y:S01]  /*5080*/  IMAD.SHL.U32 R5, R68, 0x200, RZ ;  /* 0x0000020044057824 */ /* 0x000fe200078e00ff */
[----:B------:R-:W-:Y:S02]  /*5090*/  UMOV UR48, 0x400 ;  /* 0x0000040000307882 */ /* 0x000fe40000000000 */
[----:B------:R-:W1:Y:S01]  /*50a0*/  LDC R67, c[0x0][0x370] ;  /* 0x0000dc00ff437b82 */ /* 0x000e620000000800 */
[----:B------:R-:W-:Y:S01]  /*50b0*/  ULEA UR48, UR37, UR48, 0x18 ;  /* 0x0000003025307291 */ /* 0x000fe2000f8ec0ff */
[C---:B------:R-:W-:Y:S01]  /*50c0*/  LOP3.LUT R75, R4.reuse, 0x590, RZ, 0xc0, !PT ;  /* 0x00000590044b7812 */ /* 0x040fe200078ec0ff */
[C---:B------:R-:W-:Y:S01]  /*50d0*/  IMAD.SHL.U32 R2, R69.reuse, 0x2, RZ ;  /* 0x0000000245027824 */ /* 0x040fe200078e00ff */
[----:B------:R-:W-:Y:S01]  /*50e0*/  LOP3.LUT R4, R4, 0x60, RZ, 0xc0, !PT ;  /* 0x0000006004047812 */ /* 0x000fe200078ec0ff */
[----:B------:R-:W-:Y:S01]  /*50f0*/  IMAD.U32 R32, R69, 0x10000, RZ ;  /* 0x0001000045207824 */ /* 0x000fe200078e00ff */
[----:B------:R-:W-:Y:S01]  /*5100*/  LOP3.LUT R3, R3, 0x200000, RZ, 0xc0, !PT ;  /* 0x0020000003037812 */ /* 0x000fe200078ec0ff */
[----:B------:R-:W-:Y:S01]  /*5110*/  UIADD3 UR52, UPT, UPT, UR48, 0x200, URZ ;  /* 0x0000020030347890 */ /* 0x000fe2000fffe0ff */
[----:B------:R-:W2:Y:S01]  /*5120*/  LDC R28, c[0x0][0xb0c] ;  /* 0x0002c300ff1c7b82 */ /* 0x000ea20000000800 */
[----:B------:R-:W-:Y:S01]  /*5130*/  LOP3.LUT R69, R69, 0x4, RZ, 0xc0, !PT ;  /* 0x0000000445457812 */ /* 0x000fe200078ec0ff */
[----:B------:R-:W-:Y:S01]  /*5140*/  IMAD.MOV.U32 R31, RZ, RZ, RZ ;  /* 0x000000ffff1f7224 */ /* 0x000fe200078e00ff */
[----:B------:R-:W-:-:S02]  /*5150*/  LOP3.LUT R75, R75, 0x200, R5, 0xf8, !PT ;  /* 0x000002004b4b7812 */ /* 0x000fc400078ef805 */
[----:B------:R-:W-:Y:S02]  /*5160*/  CS2R R72, SRZ ;  /* 0x0000000000487805 */ /* 0x000fe4000001ff00 */
[----:B------:R-:W-:Y:S01]  /*5170*/  LOP3.LUT R2, R4, 0xc, R2, 0xf8, !PT ;  /* 0x0000000c04027812 */ /* 0x000fe200078ef802 */
[----:B------:R-:W-:Y:S01]  /*5180*/  IMAD.MOV.U32 R79, RZ, RZ, RZ ;  /* 0x000000ffff4f7224 */ /* 0x000fe200078e00ff */
[----:B------:R-:W-:Y:S01]  /*5190*/  LOP3.LUT R32, R3, 0x400000, R32, 0xf8, !PT ;  /* 0x0040000003207812 */ /* 0x000fe200078ef820 */
[----:B------:R-:W3:Y:S01]  /*51a0*/  LDC R65, c[0x0][0xb20] ;  /* 0x0002c800ff417b82 */ /* 0x000ee20000000800 */
[----:B------:R-:W4:Y:S01]  /*51b0*/  LDS R0, [UR48+0x120] ;  /* 0x00012030ff007984 */ /* 0x000f220008000800 */
[----:B------:R-:W-:Y:S01]  /*51c0*/  IADD3 R74, PT, PT, -R69, 0x2, RZ ;  /* 0x00000002454a7810 */ /* 0x000fe20007ffe1ff */
[----:B------:R-:W-:Y:S01]  /*51d0*/  IMAD.MOV R70, RZ, RZ, -R70 ;  /* 0x000000ffff467224 */ /* 0x000fe200078e0a46 */
[----:B------:R-:W-:Y:S01]  /*51e0*/  LOP3.LUT R75, R75, R2, RZ, 0xfc, !PT ;  /* 0x000000024b4b7212 */ /* 0x000fe200078efcff */
[----:B------:R-:W-:Y:S01]  /*51f0*/  IMAD.MOV R69, RZ, RZ, -R69 ;  /* 0x000000ffff457224 */ /* 0x000fe200078e0a45 */
[----:B------:R-:W1:Y:S01]  /*5200*/  LDCU.64 UR54, c[0x0][0x348] ;  /* 0x00006900ff3677ac */ /* 0x000e620008000a00 */
[----:B------:R-:W-:Y:S01]  /*5210*/  IMAD.SHL.U32 R74, R74, 0x10, RZ ;  /* 0x000000104a4a7824 */ /* 0x000fe200078e00ff */
[----:B------:R-:W1:Y:S01]  /*5220*/  LDC R27, c[0x0][0xb30] ;  /* 0x0002cc00ff1b7b82 */ /* 0x000e620000000800 */
[----:B------:R-:W-:Y:S01]  /*5230*/  LEA R75, R75, UR52, 0x2 ;  /* 0x000000344b4b7c11 */ /* 0x000fe2000f8e10ff */
[----:B------:R-:W-:Y:S01]  /*5240*/  UMOV UR51, 0x1 ;  /* 0x0000000100337882 */ /* 0x000fe20000000000 */
[----:B------:R-:W1:Y:S01]  /*5250*/  LDCU.64 UR38, c[0x0][0x888] ;  /* 0x00011100ff2677ac */ /* 0x000e620008000a00 */
[----:B------:R-:W1:Y:S04]  /*5260*/  LDCU.64 UR44, c[0x0][0x890] ;  /* 0x00011200ff2c77ac */ /* 0x000e680008000a00 */
[----:B------:R-:W1:Y:S01]  /*5270*/  LDC.64 R60, c[0x0][0xb10] ;  /* 0x0002c400ff3c7b82 */ /* 0x000e620000000a00 */
[----:B------:R-:W-:Y:S01]  /*5280*/  UMOV UR56, URZ ;  /* 0x000000ff00387c82 */ /* 0x000fe20008000000 */
[----:B------:R-:W-:Y:S01]  /*5290*/  UMOV UR50, URZ ;  /* 0x000000ff00327c82 */ /* 0x000fe20008000000 */
[----:B------:R-:W-:-:S05]  /*52a0*/  UMOV UR49, URZ ;  /* 0x000000ff00317c82 */ /* 0x000fca0008000000 */
[----:B------:R-:W1:Y:S08]  /*52b0*/  LDC.64 R24, c[0x0][0xb18] ;  /* 0x0002c600ff187b82 */ /* 0x000e700000000a00 */
[----:B------:R-:W1:Y:S08]  /*52c0*/  LDC.64 R22, c[0x0][0xb28] ;  /* 0x0002ca00ff167b82 */ /* 0x000e700000000a00 */
[----:B------:R-:W1:Y:S01]  /*52d0*/  LDC.64 R58, c[0x0][0x8b0] ;  /* 0x00022c00ff3a7b82 */ /* 0x000e620000000a00 */
[----:B----4-:R-:W-:-:S07]  /*52e0*/  IMAD.IADD R32, R0, 0x1, R32 ;  /* 0x0000000100207824 */ /* 0x010fce00078e0220 */
[----:B------:R-:W4:Y:S08]  /*52f0*/  LDC.64 R56, c[0x0][0x8a8] ;  /* 0x00022a00ff387b82 */ /* 0x000f300000000a00 */
[----:B--23--:R-:W1:Y:S02]  /*5300*/  LDC R66, c[0x0][0x374] ;  /* 0x0000dd00ff427b82 */ /* 0x00ce640000000800 */
.L_x_127:
[C---:B------:R-:W-:Y:S02]  /*5310*/  LEA R0, R79.reuse, UR48, 0x3 ;  /* 0x000000304f007c11 */ /* 0x040fe4000f8e18ff */
[----:B------:R-:W-:Y:S02]  /*5320*/  SHF.L.U32 R2, R72, 0x1f, RZ ;  /* 0x0000001f48027819 */ /* 0x000fe400000006ff */
[----:B------:R-:W-:Y:S02]  /*5330*/  LEA R16, R79, UR48, 0x4 ;  /* 0x000000304f107c11 */ /* 0x000fe4000f8e20ff */
[----:B------:R-:W2:Y:S02]  /*5340*/  SYNCS.PHASECHK.TRANS64.TRYWAIT P0, [R0+URZ+0x70], R2 ;  /* 0x00007002000075a7 */ /* 0x000ea400080011ff */
[----:B--23--:R-:W-:Y:S05]  /*5350*/  @!P0 BRA `(.L_x_97) ;  /* 0x0000002c005c8947 */ /* 0x00cfea0003800000 */
.L_x_170:
[----:B------:R-:W3:Y:S01]  /*5360*/  LDC.64 R10, c[0x0][0xb10] ;  /* 0x0002c400ff0a7b82 */ /* 0x000ee20000000a00 */
[----:B------:R-:W4:Y:S01]  /*5370*/  LDS.128 R16, [R16+0x100] ;  /* 0x0001000010107984 */ /* 0x000f220000000c00 */
[----:B-1----:R-:W-:Y:S01]  /*5380*/  ISETP.NE.AND P1, PT, R27, 0x1, PT ;  /* 0x000000011b00780c */ /* 0x002fe20003f25270 */
[----:B--2---:R-:W-:Y:S01]  /*5390*/  VIADD R0, R0, 0x80 ;  /* 0x0000008000007836 */ /* 0x004fe20000000000 */
[----:B------:R-:W-:Y:S04]  /*53a0*/  ISETP.GE.AND P0, PT, R26, 0x1, PT ;  /* 0x000000011a00780c */ /* 0x000fe80003f06270 */
[----:B------:R-:W1:Y:S01]  /*53b0*/  LDC.64 R8, c[0x0][0xb18] ;  /* 0x0002c600ff087b82 */ /* 0x000e620000000a00 */
[----:B------:R-:W-:Y:S01]  /*53c0*/  PRMT R0, RZ, 0x654, R0 ;  /* 0x00000654ff007816 */ /* 0x000fe20000000000 */
[----:B------:R-:W-:Y:S01]  /*53d0*/  @!PT LDS RZ, [RZ] ;  /* 0x00000000fffff984 */ /* 0x000fe20000000800 */
[----:B------:R-:W-:Y:S01]  /*53e0*/  @!PT LDS RZ, [RZ] ;  /* 0x00000000fffff984 */ /* 0x000fe20000000800 */
[----:B------:R-:W-:Y:S01]  /*53f0*/  @!PT LDS RZ, [RZ] ;  /* 0x00000000fffff984 */ /* 0x000fe20000000800 */
[----:B------:R-:W-:Y:S01]  /*5400*/  @!PT LDS RZ, [RZ] ;  /* 0x00000000fffff984 */ /* 0x000fe20000000800 */
[----:B------:R2:W-:Y:S06]  /*5410*/  MEMBAR.ALL.CTA ;  /* 0x0000000000007992 */ /* 0x0005ec0000008000 */
[----:B--2---:R-:W2:Y:S01]  /*5420*/  FENCE.VIEW.ASYNC.S ;  /* 0x00000000000073c6 */ /* 0x004ea20000000000 */
[----:B------:R-:W1:Y:S08]  /*5430*/  @!P1 LDC R12, c[0x0][0xb20] ;  /* 0x0002c800ff0c9b82 */ /* 0x000e700000000800 */
[----:B------:R-:W1:Y:S01]  /*5440*/  @!P1 LDC R7, c[0x0][0xb0c] ;  /* 0x0002c300ff079b82 */ /* 0x000e620000000800 */
[----:B--2---:R2:W-:Y:S01]  /*5450*/  SYNCS.ARRIVE.TRANS64.RED.A1T0 RZ, [R0+URZ], RZ ;  /* 0x000000ff00ff79a7 */ /* 0x0045e200081004ff */
[----:B----4-:R-:W-:Y:S04]  /*5460*/  LOP3.LUT P4, RZ, R18, 0x1, RZ, 0xc0, !PT ;  /* 0x0000000112ff7812 */ /* 0x010fe8000788c0ff */
[----:B------:R-:W-:Y:S09]  /*5470*/  P2R R77, PR, RZ, 0x10 ;  /* 0x00000010ff4d7803 */ /* 0x000ff20000000000 */
[----:B------:R-:W-:Y:S02]  /*5480*/  @P4 MOV R30, R16 ;  /* 0x00000010001e4202 */ /* 0x000fe40000000f00 */
[----:B------:R-:W-:Y:S01]  /*5490*/  @P4 LOP3.LUT R29, R17, 0xffff, RZ, 0xc0, !PT ;  /* 0x0000ffff111d4812 */ /* 0x000fe200078ec0ff */
[----:B--23--:R-:W-:Y:S06]  /*54a0*/  @!P0 BRA `(.L_x_98) ;  /* 0x0000000000a48947 */ /* 0x00cfec0003800000 */
[----:B------:R-:W-:Y:S01]  /*54b0*/  IMAD.HI.U32 R0, R66, R25, RZ ;  /* 0x0000001942007227 */ /* 0x000fe200078e00ff */
[----:B------:R-:W-:Y:S02]  /*54c0*/  ISETP.NE.AND P0, PT, R24, 0x1, PT ;  /* 0x000000011800780c */ /* 0x000fe40003f05270 */
[----:B------:R-:W-:Y:S01]  /*54d0*/  ISETP.NE.AND P2, PT, R26, 0x1, PT ;  /* 0x000000011a00780c */ /* 0x000fe20003f45270 */
[----:B------:R-:W-:Y:S01]  /*54e0*/  IMAD.HI.U32 R4, R67, R60, RZ ;  /* 0x0000003c43047227 */ /* 0x000fe200078e00ff */
[----:B------:R-:W-:Y:S02]  /*54f0*/  SHF.R.U32.HI R0, RZ, R65, R0 ;  /* 0x00000041ff007219 */ /* 0x000fe40000011600 */
[----:B------:R-:W-:Y:S01]  /*5500*/  ISETP.NE.AND P3, PT, R28, 0x1, PT ;  /* 0x000000011c00780c */ /* 0x000fe20003f65270 */
[----:B------:R-:W-:Y:S01]  /*5510*/  IMAD.HI.U32 R6, R29, R25, RZ ;  /* 0x000000191d067227 */ /* 0x000fe200078e00ff */
[-C--:B------:R-:W-:Y:S02]  /*5520*/  SHF.R.U32.HI R4, RZ, R61.reuse, R4 ;  /* 0x0000003dff047219 */ /* 0x080fe40000011604 */
[----:B------:R-:W-:Y:S01]  /*5530*/  SEL R0, R66, R0, !P0 ;  /* 0x0000000042007207 */ /* 0x000fe20004000000 */
[----:B------:R-:W-:Y:S01]  /*5540*/  IMAD.HI.U32 R5, R30, R60, RZ ;  /* 0x0000003c1e057227 */ /* 0x000fe200078e00ff */
[----:B------:R-:W-:Y:S03]  /*5550*/  SEL R4, R67, R4, !P3 ;  /* 0x0000000443047207 */ /* 0x000fe60005800000 */
[-C--:B------:R-:W-:Y:S01]  /*5560*/  IMAD.HI.U32 R3, R0, R22.reuse, RZ ;  /* 0x0000001600037227 */ /* 0x080fe200078e00ff */
[----:B------:R-:W-:Y:S03]  /*5570*/  SHF.R.U32.HI R5, RZ, R61, R5 ;  /* 0x0000003dff057219 */ /* 0x000fe60000011605 */
[----:B------:R-:W-:Y:S01]  /*5580*/  IMAD.HI.U32 R2, R4, R22, RZ ;  /* 0x0000001604027227 */ /* 0x000fe200078e00ff */
[----:B------:R-:W-:Y:S02]  /*5590*/  @P2 SHF.R.U32.HI R0, RZ, R23, R3 ;  /* 0x00000017ff002219 */ /* 0x000fe40000011603 */
[----:B------:R-:W-:Y:S02]  /*55a0*/  SHF.R.U32.HI R3, RZ, R65, R6 ;  /* 0x00000041ff037219 */ /* 0x000fe40000011606 */
[----:B------:R-:W-:Y:S01]  /*55b0*/  @P2 SHF.R.U32.HI R4, RZ, R23, R2 ;  /* 0x00000017ff042219 */ /* 0x000fe20000011602 */
[----:B------:R-:W-:Y:S01]  /*55c0*/  IMAD R0, R26, R0, RZ ;  /* 0x000000001a007224 */ /* 0x000fe200078e02ff */
[----:B------:R-:W-:Y:S02]  /*55d0*/  SEL R3, R29, R3, !P0 ;  /* 0x000000031d037207 */ /* 0x000fe40004000000 */
[----:B------:R-:W-:Y:S01]  /*55e0*/  SEL R2, R30, R5, !P3 ;  /* 0x000000051e027207 */ /* 0x000fe20005800000 */
[----:B------:R-:W-:Y:S01]  /*55f0*/  IMAD R5, R26, R4, RZ ;  /* 0x000000041a057224 */ /* 0x000fe200078e02ff */
[C---:B------:R-:W-:Y:S01]  /*5600*/  ISETP.GE.AND P0, PT, R3.reuse, R0, PT ;  /* 0x000000000300720c */ /* 0x040fe20003f06270 */
[C---:B------:R-:W-:Y:S03]  /*5610*/  IMAD.HI.U32 R0, R3.reuse, R22, RZ ;  /* 0x0000001603007227 */ /* 0x040fe600078e00ff */
[C---:B------:R-:W-:Y:S02]  /*5620*/  ISETP.GE.OR P0, PT, R2.reuse, R5, P0 ;  /* 0x000000050200720c */ /* 0x040fe40000706670 */
[----:B------:R-:W-:Y:S04]  /*5630*/  SHF.R.U32.HI R0, RZ, R23, R0 ;  /* 0x00000017ff007219 */ /* 0x000fe80000011600 */
[C---:B------:R-:W-:Y:S05]  /*5640*/  SEL R6, R3.reuse, R0, !P2 ;  /* 0x0000000003067207 */ /* 0x040fea0005000000 */
        /* <DEDUP_REMOVED lines=14> */
[----:B------:R-:W-:Y:S07]  /*5730*/  IMAD R29, R3, R24, R29 ;  /* 0x00000018031d7224 */ /* 0x000fee00078e021d */
.L_x_98:
[----:B-1----:R-:W-:Y:S01]  /*5740*/  @!P1 ISETP.NE.AND P0, PT, R8, 0x1, PT ;  /* 0x000000010800980c */ /* 0x002fe20003f05270 */
[----:B------:R-:W-:Y:S01]  /*5750*/  @!P1 IMAD.HI.U32 R0, R30, R10, RZ ;  /* 0x0000000a1e009227 */ /* 0x000fe200078e00ff */
[----:B------:R-:W-:Y:S01]  /*5760*/  @!P1 ISETP.NE.AND P2, PT, R7, 0x1, PT ;  /* 0x000000010700980c */ /* 0x000fe20003f45270 */
[----:B------:R-:W-:Y:S01]  /*5770*/  ULOP3.LUT UP0, URZ, UR52, 0x1b0, URZ, 0xc0, !UPT ;  /* 0x000001b034ff7892 */ /* 0x000fe2000f80c0ff */
[----:B------:R-:W-:Y:S01]  /*5780*/  R2UR UR42, R14 ;  /* 0x000000000e2a72ca */ /* 0x000fe200000e0000 */
[----:B------:R-:W-:Y:S01]  /*5790*/  @!P1 IMAD.HI.U32 R2, R29, R9, RZ ;  /* 0x000000091d029227 */ /* 0x000fe200078e00ff */
[----:B------:R-:W-:Y:S02]  /*57a0*/  @!P1 SHF.R.U32.HI R0, RZ, R11, R0 ;  /* 0x0000000bff009219 */ /* 0x000fe40000011600 */
[----:B------:R-:W-:Y:S01]  /*57b0*/  R2UR UR41, R15 ;  /* 0x000000000f2972ca */ /* 0x000fe200000e0000 */
[----:B------:R-:W-:Y:S01]  /*57c0*/  VIADD R79, R79, 0x1 ;  /* 0x000000014f4f7836 */ /* 0x000fe20000000000 */
[----:B------:R-:W-:Y:S02]  /*57d0*/  @!P1 SHF.R.U32.HI R2, RZ, R12, R2 ;  /* 0x0000000cff029219 */ /* 0x000fe40000011602 */
[----:B------:R-:W-:Y:S02]  /*57e0*/  @!P1 SEL R3, R30, R0, !P2 ;  /* 0x000000001e039207 */ /* 0x000fe40005000000 */
[----:B------:R-:W-:Y:S02]  /*57f0*/  @!P1 SEL R2, R29, R2, !P0 ;  /* 0x000000021d029207 */ /* 0x000fe40004000000 */
[----:B------:R-:W-:Y:S01]  /*5800*/  @P4 SHF.R.U32.HI R71, RZ, 0x10, R17 ;  /* 0x00000010ff474819 */ /* 0x000fe20000011611 */
[----:B------:R-:W-:Y:S02]  /*5810*/  USHF.L.U32 UR42, UR42, 0x6, URZ ;  /* 0x000000062a2a7899 */ /* 0x000fe400080006ff */
[----:B------:R-:W-:Y:S02]  /*5820*/  @!P1 IMAD.IADD R0, R2, 0x1, -R3 ;  /* 0x0000000102009824 */ /* 0x000fe400078e0a03 */
[----:B------:R-:W-:Y:S01]  /*5830*/  @!P1 IMAD.IADD R2, R3, 0x1, -R2 ;  /* 0x0000000103029824 */ /* 0x000fe200078e0a02 */
[----:B------:R-:W-:Y:S01]  /*5840*/  USHF.L.U32 UR41, UR41, 0x6, URZ ;  /* 0x0000000629297899 */ /* 0x000fe200080006ff */
[----:B------:R-:W-:Y:S02]  /*5850*/  @!P1 IMAD R30, R0, R7, R30 ;  /* 0x00000007001e9224 */ /* 0x000fe400078e021e */
[----:B------:R-:W-:Y:S01]  /*5860*/  @!P1 IMAD R29, R2, R8, R29 ;  /* 0x00000008021d9224 */ /* 0x000fe200078e021d */
[----:B------:R-:W-:Y:S08]  /*5870*/  BRA.U !UP0, `(.L_x_99) ;  /* 0x00000001087c7547 */ /* 0x000ff0000b800000 */
[----:B------:R-:W1:Y:S01]  /*5880*/  LDCU.64 UR8, c[0x4][0x80] ;  /* 0x01001000ff0877ac */ /* 0x000e620008000a00 */
[----:B------:R-:W-:Y:S01]  /*5890*/  MOV R2, 0x0 ;  /* 0x0000000000027802 */ /* 0x000fe20000000f00 */
[----:B------:R-:W-:Y:S02]  /*58a0*/  HFMA2 R12, -RZ, RZ, 0, 5.9604644775390625e-08 ;  /* 0x00000001ff0c7431 */ /* 0x000fe400000001ff */
[----:B------:R-:W-:Y:S01]  /*58b0*/  IMAD.MOV.U32 R8, RZ, RZ, 0x70 ;  /* 0x00000070ff087424 */ /* 0x000fe200078e00ff */
[----:B------:R2:W3:Y:S01]  /*58c0*/  LDC.64 R14, c[0x4][R2] ;  /* 0x01000000020e7b82 */ /* 0x0004e20000000a00 */
[----:B------:R-:W4:Y:S01]  /*58d0*/  LDCU.64 UR6, c[0x4][0x88] ;  /* 0x01001100ff0677ac */ /* 0x000f220008000a00 */
[----:B------:R-:W-:Y:S01]  /*58e0*/  IMAD.MOV.U32 R13, RZ, RZ, RZ ;  /* 0x000000ffff0d7224 */ /* 0x000fe200078e00ff */
[----:B------:R-:W2:Y:S01]  /*58f0*/  LDCU.64 UR4, c[0x4][0x8] ;  /* 0x01000100ff0477ac */ /* 0x000ea20008000a00 */
[----:B-1----:R-:W-:Y:S01]  /*5900*/  MOV R5, UR9 ;  /* 0x0000000900057c02 */ /* 0x002fe20008000f00 */
[----:B------:R-:W-:Y:S01]  /*5910*/  IMAD.U32 R4, RZ, RZ, UR8 ;  /* 0x00000008ff047e24 */ /* 0x000fe2000f8e00ff */
[----:B----4-:R-:W-:Y:S01]  /*5920*/  MOV R7, UR7 ;  /* 0x0000000700077c02 */ /* 0x010fe20008000f00 */
[----:B------:R-:W-:Y:S01]  /*5930*/  IMAD.U32 R6, RZ, RZ, UR6 ;  /* 0x00000006ff067e24 */ /* 0x000fe2000f8e00ff */
[----:B--2---:R-:W-:Y:S01]  /*5940*/  MOV R11, UR5 ;  /* 0x00000005000b7c02 */ /* 0x004fe20008000f00 */
[----:B------:R-:W-:Y:S02]  /*5950*/  IMAD.U32 R10, RZ, RZ, UR4 ;  /* 0x00000004ff0a7e24 */ /* 0x000fe4000f8e00ff */
[----:B------:R-:W-:Y:S07]  /*5960*/  LEPC R20, `(.L_x_100) ;  /* 0x000000001014794e */ /* 0x000fee0000000000 */
[----:B---3-5:R-:W-:Y:S05]  /*5970*/  CALL.ABS.NOINC R14 ;  /* 0x000000000e007343 */ /* 0x028fea0003c00000 */
.L_x_100:
[----:B------:R-:W1:Y:S01]  /*5980*/  LDCU.64 UR8, c[0x4][0x80] ;  /* 0x01001000ff0877ac */ /* 0x000e620008000a00 */
[----:B------:R-:W2:Y:S01]  /*5990*/  LDC.64 R2, c[0x4][R2] ;  /* 0x0100000002027b82 */ /* 0x000ea20000000a00 */
[----:B------:R-:W-:Y:S02]  /*59a0*/  HFMA2 R12, -RZ, RZ, 0, 5.9604644775390625e-08 ;  /* 0x00000001ff0c7431 */ /* 0x000fe400000001ff */
[----:B------:R-:W-:Y:S02]  /*59b0*/  IMAD.MOV.U32 R8, RZ, RZ, 0x70 ;  /* 0x00000070ff087424 */ /* 0x000fe400078e00ff */
[----:B------:R-:W-:Y:S01]  /*59c0*/  IMAD.MOV.U32 R13, RZ, RZ, RZ ;  /* 0x000000ffff0d7224 */ /* 0x000fe200078e00ff */
[----:B------:R-:W3:Y:S01]  /*59d0*/  LDCU.64 UR6, c[0x4][0x88] ;  /* 0x01001100ff0677ac */ /* 0x000ee20008000a00 */
[----:B------:R-:W4:Y:S01]  /*59e0*/  LDCU.64 UR4, c[0x4][0x8] ;  /* 0x01000100ff0477ac */ /* 0x000f220008000a00 */
[----:B-1----:R-:W-:Y:S02]  /*59f0*/  MOV R4, UR8 ;  /* 0x0000000800047c02 */ /* 0x002fe40008000f00 */
[----:B------:R-:W-:Y:S02]  /*5a00*/  MOV R5, UR9 ;  /* 0x0000000900057c02 */ /* 0x000fe40008000f00 */
[----:B---3--:R-:W-:Y:S01]  /*5a10*/  MOV R7, UR7 ;  /* 0x0000000700077c02 */ /* 0x008fe20008000f00 */
[----:B------:R-:W-:Y:S01]  /*5a20*/  IMAD.U32 R6, RZ, RZ, UR6 ;  /* 0x00000006ff067e24 */ /* 0x000fe2000f8e00ff */
[----:B----4-:R-:W-:Y:S01]  /*5a30*/  MOV R11, UR5 ;  /* 0x00000005000b7c02 */ /* 0x010fe20008000f00 */
[----:B------:R-:W-:Y:S02]  /*5a40*/  IMAD.U32 R10, RZ, RZ, UR4 ;  /* 0x00000004ff0a7e24 */ /* 0x000fe4000f8e00ff */
[----:B------:R-:W-:Y:S07]  /*5a50*/  LEPC R20, `(.L_x_99) ;  /* 0x000000001014794e */ /* 0x000fee0000000000 */
[----:B--2---:R-:W-:Y:S05]  /*5a60*/  CALL.ABS.NOINC R2 ;  /* 0x0000000002007343 */ /* 0x004fea0003c00000 */
.L_x_99:
[----:B------:R-:W-:Y:S01]  /*5a70*/  ISETP.NE.U32.AND P4, PT, R58, RZ, PT ;  /* 0x000000ff3a00720c */ /* 0x000fe20003f85070 */
[----:B------:R-:W-:Y:S01]  /*5a80*/  UISETP.NE.AND UP2, UPT, UR53, URZ, UPT ;  /* 0x000000ff3500728c */ /* 0x000fe2000bf45270 */
[----:B------:R-:W-:Y:S01]  /*5a90*/  ISETP.NE.U32.AND P2, PT, RZ, UR38, PT ;  /* 0x00000026ff007c0c */ /* 0x000fe2000bf45070 */
[----:B------:R-:W-:Y:S01]  /*5aa0*/  UISETP.NE.U32.AND UP1, UPT, UR44, URZ, UPT ;  /* 0x000000ff2c00728c */ /* 0x000fe2000bf25070 */
[----:B------:R-:W-:Y:S01]  /*5ab0*/  ISETP.NE.AND.EX P4, PT, R59, RZ, PT, P4 ;  /* 0x000000ff3b00720c */ /* 0x000fe20003f85340 */
[----:B------:R-:W-:Y:S01]  /*5ac0*/  UPLOP3.LUT UP0, UPT, UPT, UPT, UPT, 0x40, 0x4 ;  /* 0x000000000004789c */ /* 0x000fe20003f0e870 */
[----:B------:R-:W-:Y:S01]  /*5ad0*/  ISETP.NE.AND.EX P2, PT, RZ, UR39, PT, P2 ;  /* 0x00000027ff007c0c */ /* 0x000fe2000bf45320 */
[----:B------:R-:W-:Y:S01]  /*5ae0*/  UISETP.NE.AND.EX UP1, UPT, UR45, URZ, UPT, UP1 ;  /* 0x000000ff2d00728c */ /* 0x000fe2000bf25310 */
[----:B------:R-:W-:Y:S04]  /*5af0*/  PLOP3.LUT P1, PT, PT, PT, UP2, 0x80, 0x8 ;  /* 0x000000000008781c */ /* 0x000fe80003f2f028 */
[----:B------:R-:W-:Y:S06]  /*5b00*/  @UP2 UPLOP3.LUT UP0, UPT, UPT, UPT, UP1, 0x80, 0x8 ;  /* 0x000000000008289c */ /* 0x000fec0003f0f010 */
[----:B------:R-:W-:Y:S01]  /*5b10*/  PLOP3.LUT P0, PT, PT, PT, UP0, 0x80, 0x8 ;  /* 0x000000000008781c */ /* 0x000fe20003f0f008 */
[----:B------:R-:W-:Y:S01]  /*5b20*/  @!UPT UIADD3 URZ, UPT, UPT, URZ, URZ, URZ ;  /* 0x000000fffffff290 */ /* 0x000fe2000fffe0ff */
[----:B------:R-:W-:Y:S11]  /*5b30*/  BRA.U !UP1, `(.L_x_101) ;  /* 0x0000000109387547 */ /* 0x000ff6000b800000 */
[----:B------:R-:W-:Y:S01]  /*5b40*/  UISETP.NE.U32.AND UP0, UPT, UR38, URZ, UPT ;  /* 0x000000ff2600728c */ /* 0x000fe2000bf05070 */
[----:B------:R-:W-:Y:S02]  /*5b50*/  HFMA2 R0, -RZ, RZ, 0, 5.9604644775390625e-08 ;  /* 0x00000001ff007431 */ /* 0x000fe400000001ff */
[----:B------:R-:W-:Y:S01]  /*5b60*/  IMAD.MOV.U32 R64, RZ, RZ, 0x1 ;  /* 0x00000001ff407424 */ /* 0x000fe200078e00ff */
[----:B------:R-:W-:Y:S06]  /*5b70*/  UISETP.NE.AND.EX UP0, UPT, UR39, URZ, UPT, UP0 ;  /* 0x000000ff2700728c */ /* 0x000fec000bf05300 */
[----:B------:R-:W-:Y:S05]  /*5b80*/  PLOP3.LUT P3, PT, PT, PT, UP0, 0x80, 0x8 ;  /* 0x000000000008781c */ /* 0x000fea0003f6f008 */
[----:B------:R-:W1:Y:S01]  /*5b90*/  @UP0 LDCU.64 UR6, c[0x0][0x888] ;  /* 0x00011100ff0607ac */ /* 0x000e620008000a00 */
[----:B------:R-:W-:Y:S07]  /*5ba0*/  @UP0 UIMAD UR4, UR36, UR44, URZ ;  /* 0x0000002c240402a4 */ /* 0x000fee000f8e02ff */
[----:B------:R-:W-:Y:S01]  /*5bb0*/  @!P3 PRMT R64, R0, 0x7610, R64 ;  /* 0x000076100040b816 */ /* 0x000fe20000000040 */
[----:B-1----:R-:W-:Y:S03]  /*5bc0*/  @UP0 UIMAD.WIDE UR6, UR4, 0x4, UR6 ;  /* 0x00000004040608a5 */ /* 0x002fe6000f8e0206 */
[----:B------:R-:W1:Y:S03]  /*5bd0*/  @!UP0 LDCU UR4, c[0x0][0x880] ;  /* 0x00011000ff0487ac */ /* 0x000e660008000800 */
[----:B------:R-:W-:Y:S01]  /*5be0*/  IMAD.U32 R2, RZ, RZ, UR6 ;  /* 0x00000006ff027e24 */ /* 0x000fe2000f8e00ff */
[----:B------:R-:W-:Y:S05]  /*5bf0*/  MOV R3, UR7 ;  /* 0x0000000700037c02 */ /* 0x000fea0008000f00 */
[----:B-----5:R2:W5:Y:S02]  /*5c00*/  @P3 LDG.E R35, desc[UR46][R2.64] ;  /* 0x0000002e02233981 */ /* 0x020564000c1e1900 */
[----:B-12---:R-:W-:Y:S02]  /*5c10*/  @!P3 IMAD.U32 R35, RZ, RZ, UR4 ;  /* 0x00000004ff23be24 */ /* 0x006fe4000f8e00ff */
.L_x_101:
[----:B------:R-:W-:Y:S05]  /*5c20*/  @!P4 BRA `(.L_x_102) ;  /* 0x000000000020c947 */ /* 0x000fea0003800000 */
[----:B------:R-:W-:Y:S04]  /*5c30*/  ISETP.NE.U32.AND P3, PT, R56, RZ, PT ;  /* 0x000000ff3800720c */ /* 0x000fe80003f65070 */
[----:B------:R-:W-:Y:S11]  /*5c40*/  ISETP.NE.AND.EX P3, PT, R57, RZ, PT, P3 ;  /* 0x000000ff3900720c */ /* 0x000ff60003f65330 */
[----:B------:R-:W-:Y:S02]  /*5c50*/  @!UPT UIADD3 URZ, UPT, UPT, URZ, URZ, URZ ;  /* 0x000000fffffff290 */ /* 0x000fe4000fffe0ff */
[----:B------:R-:W1:Y:S01]  /*5c60*/  @P3 LDC.64 R2, c[0x0][0x8a8] ;  /* 0x00022a00ff023b82 */ /* 0x000e620000000a00 */
[----:B------:R-:W-:Y:S04]  /*5c70*/  @P3 IMAD R0, R58, UR36, RZ ;  /* 0x000000243a003c24 */ /* 0x000fe8000f8e02ff */
[----:B-1----:R-:W-:Y:S05]  /*5c80*/  @P3 IMAD.WIDE R2, R0, 0x4, R2 ;  /* 0x0000000400023825 */ /* 0x002fea00078e0202 */
[----:B-----5:R1:W5:Y:S02]  /*5c90*/  @P3 LDG.E R33, desc[UR46][R2.64] ;  /* 0x0000002e02213981 */ /* 0x020364000c1e1900 */
[----:B-1----:R-:W2:Y:S02]  /*5ca0*/  @!P3 LDC R33, c[0x0][0x8a0] ;  /* 0x00022800ff21bb82 */ /* 0x002ea40000000800 */
.L_x_102:
[----:B-----5:R-:W-:Y:S01]  /*5cb0*/  FSETP.NEU.AND P3, PT, R35, RZ, PT ;  /* 0x000000ff2300720b */ /* 0x020fe20003f6d000 */
[----:B------:R-:W-:Y:S01]  /*5cc0*/  ULOP3.LUT UR4, UR51, 0x1, URZ, 0x3c, !UPT ;  /* 0x0000000133047892 */ /* 0x000fe2000f8e3cff */
[----:B------:R-:W-:Y:S01]  /*5cd0*/  SEL R4, RZ, 0xffffffff, P2 ;  /* 0xffffffffff047807 */ /* 0x000fe20001000000 */
[----:B------:R-:W-:Y:S01]  /*5ce0*/  IMAD.U32 R88, RZ, RZ, UR56 ;  /* 0x00000038ff587e24 */ /* 0x000fe2000f8e00ff */
[----:B------:R-:W-:Y:S01]  /*5cf0*/  @P1 LOP3.LUT P2, RZ, R64, 0xff, RZ, 0xc0, !PT ;  /* 0x000000ff40ff1812 */ /* 0x000fe2000784c0ff */
[----:B------:R-:W-:Y:S01]  /*5d00*/  IMAD.SHL.U32 R83, R70, 0x10, RZ ;  /* 0x0000001046537824 */ /* 0x000fe200078e00ff */
[----:B------:R-:W-:Y:S01]  /*5d10*/  @P1 SEL R0, RZ, 0xffffffff, P3 ;  /* 0xffffffffff001807 */ /* 0x000fe20001800000 */
[----:B------:R-:W-:Y:S01]  /*5d20*/  IMAD.U32 R91, RZ, RZ, UR4 ;  /* 0x00000004ff5b7e24 */ /* 0x000fe2000f8e00ff */
[----:B------:R-:W-:Y:S01]  /*5d30*/  LEA R81, R31, UR48, 0x3 ;  /* 0x000000301f517c11 */ /* 0x000fe2000f8e18ff */
[----:B------:R-:W-:Y:S01]  /*5d40*/  IMAD.SHL.U32 R88, R88, 0x2000, RZ ;  /* 0x0000200058587824 */ /* 0x000fe200078e00ff */
[----:B------:R-:W-:Y:S01]  /*5d50*/  @P0 SEL R0, R4, R0, !P2 ;  /* 0x0000000004000207 */ /* 0x000fe20005000000 */
[----:B------:R-:W-:Y:S01]  /*5d60*/  IMAD.SHL.U32 R82, R69, 0x10, RZ ;  /* 0x0000001045527824 */ /* 0x000fe200078e00ff */
[----:B------:R-:W-:Y:S01]  /*5d70*/  PLOP3.LUT P2, PT, PT, PT, UP1, 0x80, 0x8 ;  /* 0x000000000008781c */ /* 0x000fe20003f4f018 */
[----:B------:R-:W-:Y:S01]  /*5d80*/  IMAD.IADD R87, R75, 0x1, R88 ;  /* 0x000000014b577824 */ /* 0x000fe200078e0258 */
[----:B------:R-:W-:Y:S01]  /*5d90*/  @P1 LOP3.LUT R0, R0, 0x1, RZ, 0xc0, !PT ;  /* 0x0000000100001812 */ /* 0x000fe200078ec0ff */
[----:B------:R-:W-:Y:S01]  /*5da0*/  BSSY B1, `(.L_x_103) ;  /* 0x0000039000017945 */ /* 0x000fe20003800000 */
[----:B------:R-:W-:Y:S01]  /*5db0*/  LOP3.LUT P4, R78, R64, 0xff, RZ, 0xc0, !PT ;  /* 0x000000ff404e7812 */ /* 0x000fe2000788c0ff */
[----:B------:R-:W-:Y:S01]  /*5dc0*/  IMAD.IADD R86, R87, 0x1, R83 ;  /* 0x0000000157567824 */ /* 0x000fe200078e0253 */
[----:B------:R-:W-:Y:S01]  /*5dd0*/  ISETP.NE.U32.OR P5, PT, R0, 0x1, !P1 ;  /* 0x000000010000780c */ /* 0x000fe20004fa5470 */
[----:B------:R-:W-:Y:S01]  /*5de0*/  IMAD.U32 R0, RZ, RZ, UR56 ;  /* 0x00000038ff007e24 */ /* 0x000fe2000f8e00ff */
[----:B------:R-:W-:Y:S01]  /*5df0*/  SEL R3, RZ, 0xffffffff, P3 ;  /* 0xffffffffff037807 */ /* 0x000fe20001800000 */
[----:B------:R-:W-:Y:S01]  /*5e00*/  IMAD.MOV.U32 R90, RZ, RZ, 0x1 ;  /* 0x00000001ff5a7424 */ /* 0x000fe200078e00ff */
[----:B------:R-:W-:Y:S01]  /*5e10*/  P2R R80, PR, RZ, 0x20 ;  /* 0x00000020ff507803 */ /* 0x000fe20000000000 */
[----:B------:R-:W-:Y:S01]  /*5e20*/  IMAD R34, R31, 0x20, R32 ;  /* 0x000000201f227824 */ /* 0x000fe200078e0220 */
[----:B------:R-:W-:Y:S01]  /*5e30*/  LEA R0, R0, UR48, 0x3 ;  /* 0x0000003000007c11 */ /* 0x000fe2000f8e18ff */
[----:B------:R-:W-:Y:S01]  /*5e40*/  IMAD.U32 R89, RZ, RZ, UR56 ;  /* 0x00000038ff597e24 */ /* 0x000fe2000f8e00ff */
[----:B------:R-:W-:Y:S02]  /*5e50*/  @P2 SEL R3, R4, R3, !P4 ;  /* 0x0000000304032207 */ /* 0x000fe40006000000 */
[----:B------:R-:W-:Y:S02]  /*5e60*/  CS2R R46, SRZ ;  /* 0x00000000002e7805 */ /* 0x000fe4000001ff00 */
[----:B------:R-:W-:Y:S02]  /*5e70*/  CS2R R44, SRZ ;  /* 0x00000000002c7805 */ /* 0x000fe4000001ff00 */
[----:B------:R-:W-:Y:S02]  /*5e80*/  CS2R R42, SRZ ;  /* 0x00000000002a7805 */ /* 0x000fe4000001ff00 */
[----:B------:R-:W-:Y:S02]  /*5e90*/  LOP3.LUT R3, R3, 0x1, RZ, 0xc0, !PT ;  /* 0x0000000103037812 */ /* 0x000fe400078ec0ff */
[----:B------:R-:W-:Y:S02]  /*5ea0*/  CS2R R40, SRZ ;  /* 0x0000000000287805 */ /* 0x000fe4000001ff00 */
[----:B------:R-:W-:Y:S02]  /*5eb0*/  @P5 SHF.L.U32 R2, R91, 0x1f, RZ ;  /* 0x0000001f5b025819 */ /* 0x000fe400000006ff */
[----:B------:R-:W-:Y:S02]  /*5ec0*/  CS2R R50, SRZ ;  /* 0x0000000000327805 */ /* 0x000fe4000001ff00 */
[----:B------:R-:W-:Y:S02]  /*5ed0*/  ISETP.NE.U32.AND P2, PT, R3, 0x1, PT ;  /* 0x000000010300780c */ /* 0x000fe40003f45070 */
[----:B------:R-:W-:Y:S01]  /*5ee0*/  CS2R R48, SRZ ;  /* 0x0000000000307805 */ /* 0x000fe2000001ff00 */
[----:B------:R1:W3:Y:S01]  /*5ef0*/  @P5 SYNCS.PHASECHK.TRANS64.TRYWAIT P1, [R0+URZ+0x30], R2 ;  /* 0x00003002000055a7 */ /* 0x0002e200080211ff */
[----:B------:R-:W-:Y:S02]  /*5f00*/  CS2R R54, SRZ ;  /* 0x0000000000367805 */ /* 0x000fe4000001ff00 */
[----:B------:R-:W-:Y:S02]  /*5f10*/  P2R R92, PR, RZ, 0x4 ;  /* 0x00000004ff5c7803 */ /* 0x000fe40000000000 */
[----:B------:R-:W-:Y:S01]  /*5f20*/  CS2R R52, SRZ ;  /* 0x0000000000347805 */ /* 0x000fe2000001ff00 */
[----:B------:R-:W-:Y:S02]  /*5f30*/  IMAD.IADD R85, R87, 0x1, R82 ;  /* 0x0000000157557824 */ /* 0x000fe400078e0252 */
[----:B------:R-:W-:Y:S01]  /*5f40*/  IMAD.IADD R84, R74, 0x1, R86 ;  /* 0x000000014a547824 */ /* 0x000fe200078e0256 */
[----:B-1----:R-:W-:Y:S04]  /*5f50*/  SHF.L.U32 R2, R73, 0x1f, RZ ;  /* 0x0000001f49027819 */ /* 0x002fe800000006ff */
[----:B------:R1:W4:Y:S01]  /*5f60*/  SYNCS.PHASECHK.TRANS64.TRYWAIT P0, [R81+URZ+0x90], R2 ;  /* 0x00009002510075a7 */ /* 0x00032200080011ff */
[----:B---3--:R-:W-:Y:S01]  /*5f70*/  @P5 SEL R90, RZ, 0x1, !P1 ;  /* 0x00000001ff5a5807 */ /* 0x008fe20004800000 */
[----:B-1----:R-:W-:Y:S06]  /*5f80*/  @!P5 BRA `(.L_x_104) ;  /* 0x000000000068d947 */ /* 0x002fec0003800000 */
[----:B------:R-:W-:Y:S01]  /*5f90*/  ISETP.NE.AND P1, PT, R90, RZ, PT ;  /* 0x000000ff5a00720c */ /* 0x000fe20003f25270 */
[----:B------:R-:W-:Y:S01]  /*5fa0*/  BSSY B0, `(.L_x_105) ;  /* 0x000000d000007945 */ /* 0x000fe20003800000 */
[----:B------:R-:W-:Y:S02]  /*5fb0*/  CS2R R54, SRZ ;  /* 0x0000000000367805 */ /* 0x000fe4000001ff00 */
[----:B------:R-:W-:Y:S02]  /*5fc0*/  CS2R R52, SRZ ;  /* 0x0000000000347805 */ /* 0x000fe4000001ff00 */
[----:B------:R-:W-:Y:S02]  /*5fd0*/  CS2R R50, SRZ ;  /* 0x0000000000327805 */ /* 0x000fe4000001ff00 */
[----:B------:R-:W-:Y:S02]  /*5fe0*/  CS2R R48, SRZ ;  /* 0x0000000000307805 */ /* 0x000fe4000001ff00 */
[----:B------:R-:W-:Y:S02]  /*5ff0*/  CS2R R42, SRZ ;  /* 0x00000000002a7805 */ /* 0x000fe4000001ff00 */
[----:B------:R-:W-:Y:S02]  /*6000*/  CS2R R40, SRZ ;  /* 0x0000000000287805 */ /* 0x000fe4000001ff00 */
[----:B------:R-:W-:Y:S02]  /*6010*/  CS2R R46, SRZ ;  /* 0x00000000002e7805 */ /* 0x000fe4000001ff00 */
[----:B------:R-:W-:Y:S01]  /*6020*/  CS2R R44, SRZ ;  /* 0x00000000002c7805 */ /* 0x000fe2000001ff00 */
[----:B------:R-:W-:Y:S06]  /*6030*/  @P1 BRA `(.L_x_106) ;  /* 0x00000000000c1947 */ /* 0x000fec0003800000 */
[----:B------:R-:W-:Y:S04]  /*6040*/  SHF.L.U32 R3, R91, 0x1f, RZ ;  /* 0x0000001f5b037819 */ /* 0x000fe800000006ff */
[----:B------:R-:W1:Y:S02]  /*6050*/  SYNCS.PHASECHK.TRANS64.TRYWAIT P1, [R0+URZ+0x30], R3 ;  /* 0x00003003000075a7 */ /* 0x000e6400080211ff */
[----:B-1----:R-:W-:Y:S05]  /*6060*/  @!P1 BRA `(.L_x_107) ;  /* 0x00000020002c9947 */ /* 0x002fea0003800000 */
.L_x_106:
[----:B------:R-:W-:Y:S05]  /*6070*/  BSYNC B0 ;  /* 0x0000000000007941 */ /* 0x000fea0003800000 */
.L_x_105:
[----:B------:R-:W-:Y:S01]  /*6080*/  ISETP.NE.AND P1, PT, R92, RZ, PT ;  /* 0x000000ff5c00720c */ /* 0x000fe20003f25270 */
[----:B------:R-:W-:Y:S04]  /*6090*/  UIADD3 UR5, UPT, UPT, UR56, 0x1, URZ ;  /* 0x0000000138057890 */ /* 0x000fe8000fffe0ff */
[----:B------:R-:W-:Y:S04]  /*60a0*/  UISETP.NE.AND UP0, UPT, UR5, 0x3, UPT ;  /* 0x000000030500788c */ /* 0x000fe8000bf05270 */
[----:B------:R-:W-:Y:S02]  /*60b0*/  USEL UR4, URZ, 0x1, UP0 ;  /* 0x00000001ff047887 */ /* 0x000fe40008000000 */
[----:B------:R-:W-:Y:S02]  /*60c0*/  USEL UR5, UR5, URZ, UP0 ;  /* 0x000000ff05057287 */ /* 0x000fe40008000000 */
[----:B------:R3:W1:Y:S02]  /*60d0*/  @P1 LDS.128 R52, [R87] ;  /* 0x0000000057341984 */ /* 0x0006640000000c00 */
[----:B------:R-:W-:Y:S02]  /*60e0*/  LOP3.LUT R91, R91, UR4, RZ, 0x3c, !PT ;  /* 0x000000045b5b7c12 */ /* 0x000fe4000f8e3cff */
[----:B------:R3:W1:Y:S01]  /*60f0*/  @P1 LDS.128 R48, [R86+0x10] ;  /* 0x0000100056301984 */ /* 0x0006620000000c00 */
[----:B------:R-:W-:Y:S03]  /*6100*/  IMAD.U32 R89, RZ, RZ, UR5 ;  /* 0x00000005ff597e24 */ /* 0x000fe6000f8e00ff */
[----:B------:R3:W1:Y:S04]  /*6110*/  @P1 LDS.128 R40, [R85+0x20] ;  /* 0x0000200055281984 */ /* 0x0006680000000c00 */
[----:B------:R3:W1:Y:S02]  /*6120*/  @P1 LDS.128 R44, [R84+0x10] ;  /* 0x00001000542c1984 */ /* 0x0006640000000c00 */
.L_x_104:
[----:B------:R-:W-:Y:S05]  /*6130*/  BSYNC B1 ;  /* 0x0000000000017941 */ /* 0x000fea0003800000 */
.L_x_103:
[----:B-1----:R-:W-:Y:S04]  /*6140*/  SHF.R.U32.HI R0, RZ, 0x15, R34 ;  /* 0x00000015ff007819 */ /* 0x002fe80000011622 */
[----:B------:R-:W-:Y:S01]  /*6150*/  LOP3.LUT P1, RZ, R0, 0x3, R68, 0x48, !PT ;  /* 0x0000000300ff7812 */ /* 0x000fe20007824844 */
[----:B------:R-:W-:Y:S01]  /*6160*/  @!UPT UIADD3 URZ, UPT, UPT, URZ, URZ, URZ ;  /* 0x000000fffffff290 */ /* 0x000fe2000fffe0ff */
[----:B----4-:R-:W-:Y:S11]  /*6170*/  @P0 BRA `(.L_x_108) ;  /* 0x0000000000080947 */ /* 0x010ff60003800000 */
[----:B------:R-:W1:Y:S02]  /*6180*/  SYNCS.PHASECHK.TRANS64.TRYWAIT P0, [R81+URZ+0x90], R2 ;  /* 0x00009002510075a7 */ /* 0x000e6400080011ff */
[----:B-1----:R-:W-:Y:S05]  /*6190*/  @!P0 BRA `(.L_x_109) ;  /* 0x0000001c00f48947 */ /* 0x002fea0003800000 */
.L_x_108:
[----:B------:R-:W-:Y:S05]  /*61a0*/  @!P1 BRA `(.L_x_110) ;  /* 0x0000000000409947 */ /* 0x000fea0003800000 */
[----:B------:R-:W4:Y:S01]  /*61b0*/  LDCU.64 UR8, c[0x4][0x70] ;  /* 0x01000e00ff0877ac */ /* 0x000f220008000a00 */
[----:B------:R-:W-:Y:S01]  /*61c0*/  MOV R3, 0x0 ;  /* 0x0000000000037802 */ /* 0x000fe20000000f00 */
[----:B------:R-:W-:Y:S02]  /*61d0*/  HFMA2 R12, -RZ, RZ, 0, 5.9604644775390625e-08 ;  /* 0x00000001ff0c7431 */ /* 0x000fe400000001ff */
[----:B------:R-:W-:Y:S02]  /*61e0*/  IMAD.MOV.U32 R8, RZ, RZ, 0x192 ;  /* 0x00000192ff087424 */ /* 0x000fe400078e00ff */
[----:B------:R-:W-:Y:S01]  /*61f0*/  IMAD.MOV.U32 R13, RZ, RZ, RZ ;  /* 0x000000ffff0d7224 */ /* 0x000fe200078e00ff */
[----:B------:R-:W5:Y:S01]  /*6200*/  LDCU.64 UR6, c[0x4][0x78] ;  /* 0x01000f00ff0677ac */ /* 0x000f620008000a00 */
[----:B-1----:R-:W1:Y:S01]  /*6210*/  LDC.64 R2, c[0x4][R3] ;  /* 0x0100000003027b82 */ /* 0x002e620000000a00 */
[----:B------:R-:W2:Y:S01]  /*6220*/  LDCU.64 UR4, c[0x4][0x10] ;  /* 0x01000200ff0477ac */ /* 0x000ea20008000a00 */
[----:B----4-:R-:W-:Y:S01]  /*6230*/  MOV R5, UR9 ;  /* 0x0000000900057c02 */ /* 0x010fe20008000f00 */
[----:B------:R-:W-:Y:S01]  /*6240*/  IMAD.U32 R4, RZ, RZ, UR8 ;  /* 0x00000008ff047e24 */ /* 0x000fe2000f8e00ff */
[----:B-----5:R-:W-:Y:S01]  /*6250*/  MOV R7, UR7 ;  /* 0x0000000700077c02 */ /* 0x020fe20008000f00 */
[----:B------:R-:W-:Y:S01]  /*6260*/  IMAD.U32 R6, RZ, RZ, UR6 ;  /* 0x00000006ff067e24 */ /* 0x000fe2000f8e00ff */
[----:B--2---:R-:W-:Y:S01]  /*6270*/  MOV R11, UR5 ;  /* 0x00000005000b7c02 */ /* 0x004fe20008000f00 */
[----:B------:R-:W-:Y:S02]  /*6280*/  IMAD.U32 R10, RZ, RZ, UR4 ;  /* 0x00000004ff0a7e24 */ /* 0x000fe4000f8e00ff */
[----:B------:R-:W-:Y:S07]  /*6290*/  LEPC R20, `(.L_x_110) ;  /* 0x000000001014794e */ /* 0x000fee0000000000 */
[----:B-1-3--:R-:W-:Y:S05]  /*62a0*/  CALL.ABS.NOINC R2 ;  /* 0x0000000002007343 */ /* 0x00afea0003c00000 */
.L_x_110:
[----:B------:R-:W-:Y:S01]  /*62b0*/  LOP3.LUT R20, R52, 0xffffe000, RZ, 0xc0, !PT ;  /* 0xffffe00034147812 */ /* 0x000fe200078ec0ff */
[----:B------:R-:W-:Y:S05]  /*62c0*/  WARPSYNC.ALL ;  /* 0x0000000000007948 */ /* 0x000fea0003800000 */
[----:B------:R-:W-:Y:S01]  /*62d0*/  R2UR UR4, R34 ;  /* 0x00000000220472ca */ /* 0x000fe200000e0000 */
[----:B------:R-:W-:Y:S01]  /*62e0*/  BSSY.RECONVERGENT B0, `(.L_x_111) ;  /* 0x000005b000007945 */ /* 0x000fe20003800200 */
[----:B------:R-:W-:Y:S11]  /*62f0*/  ISETP.NE.AND P0, PT, R76, RZ, PT ;  /* 0x000000ff4c00720c */ /* 0x000ff60003f05270 */
[----:B------:R-:W2:Y:S02]  /*6300*/  LDTM.x16 R4, tmem[UR4] ;  /* 0x00000004000479ee */ /* 0x000ea40008240000 */
[C---:B--2---:R-:W-:Y:S01]  /*6310*/  FMUL R0, R33.reuse, R4 ;  /* 0x0000000421007220 */ /* 0x044fe20000400000 */
[C---:B-1----:R-:W-:Y:S01]  /*6320*/  FMUL R2, R33.reuse, R5 ;  /* 0x0000000521027220 */ /* 0x042fe20000400000 */
[C---:B------:R-:W-:Y:S01]  /*6330*/  FMUL R4, R33.reuse, R8 ;  /* 0x0000000821047220 */ /* 0x040fe20000400000 */
[C---:B------:R-:W-:Y:S01]  /*6340*/  FMUL R5, R33.reuse, R9 ;  /* 0x0000000921057220 */ /* 0x040fe20000400000 */
[C---:B------:R-:W-:Y:S01]  /*6350*/  FMUL R8, R33.reuse, R12 ;  /* 0x0000000c21087220 */ /* 0x040fe20000400000 */
[C---:B------:R-:W-:Y:S01]  /*6360*/  FMUL R9, R33.reuse, R13 ;  /* 0x0000000d21097220 */ /* 0x040fe20000400000 */
[----:B------:R-:W-:Y:S01]  /*6370*/  FMUL R12, R33, R16 ;  /* 0x00000010210c7220 */ /* 0x000fe20000400000 */
[----:B------:R-:W-:Y:S01]  /*6380*/  LOP3.LUT R16, R53, 0xffffe000, RZ, 0xc0, !PT ;  /* 0xffffe00035107812 */ /* 0x000fe200078ec0ff */
[----:B------:R-:W-:Y:S01]  /*6390*/  FMUL R13, R33, R17 ;  /* 0x00000011210d7220 */ /* 0x000fe20000400000 */
[----:B------:R-:W-:Y:S01]  /*63a0*/  LOP3.LUT R17, R54, 0xffffe000, RZ, 0xc0, !PT ;  /* 0xffffe00036117812 */ /* 0x000fe200078ec0ff */
[----:B------:R-:W-:Y:S01]  /*63b0*/  FFMA R36, R35, R20, R0 ;  /* 0x0000001423247223 */ /* 0x000fe20000000000 */
[----:B------:R-:W-:Y:S01]  /*63c0*/  LOP3.LUT R0, R55, 0xffffe000, RZ, 0xc0, !PT ;  /* 0xffffe00037007812 */ /* 0x000fe200078ec0ff */
[C---:B------:R-:W-:Y:S01]  /*63d0*/  FMUL R3, R33.reuse, R6 ;  /* 0x0000000621037220 */ /* 0x040fe20000400000 */
[C---:B------:R-:W-:Y:S01]  /*63e0*/  FMUL R6, R33.reuse, R10 ;  /* 0x0000000a21067220 */ /* 0x040fe20000400000 */
[C---:B------:R-:W-:Y:S01]  /*63f0*/  FMUL R7, R33.reuse, R7 ;  /* 0x0000000721077220 */ /* 0x040fe20000400000 */
[----:B------:R-:W-:Y:S01]  /*6400*/  F2FP.TF32.F32.PACK_B R36, R36 ;  /* 0x00000024ff24723e */ /* 0x000fe200024050ff */
[C---:B------:R-:W-:Y:S01]  /*6410*/  FMUL R10, R33.reuse, R14 ;  /* 0x0000000e210a7220 */ /* 0x040fe20000400000 */
[----:B------:R-:W-:Y:S01]  /*6420*/  FMUL R14, R33, R18 ;  /* 0x00000012210e7220 */ /* 0x000fe20000400000 */
[----:B------:R-:W-:Y:S01]  /*6430*/  LOP3.LUT R18, R48, 0xffffe000, RZ, 0xc0, !PT ;  /* 0xffffe00030127812 */ /* 0x000fe200078ec0ff */
[----:B------:R-:W-:Y:S01]  /*6440*/  FFMA R37, R35, R16, R2 ;  /* 0x0000001023257223 */ /* 0x000fe20000000002 */
[----:B------:R-:W-:Y:S01]  /*6450*/  LOP3.LUT R2, R49, 0xffffe000, RZ, 0xc0, !PT ;  /* 0xffffe00031027812 */ /* 0x000fe200078ec0ff */
[----:B------:R-:W-:Y:S01]  /*6460*/  FFMA R38, R35, R17, R3 ;  /* 0x0000001123267223 */ /* 0x000fe20000000003 */
[----:B------:R-:W-:Y:S01]  /*6470*/  LOP3.LUT R3, R51, 0xffffe000, RZ, 0xc0, !PT ;  /* 0xffffe00033037812 */ /* 0x000fe200078ec0ff */
[C---:B------:R-:W-:Y:S01]  /*6480*/  FFMA R39, R35.reuse, R0, R7 ;  /* 0x0000000023277223 */ /* 0x040fe20000000007 */
[----:B------:R-:W-:Y:S01]  /*6490*/  LOP3.LUT R0, R50, 0xffffe000, RZ, 0xc0, !PT ;  /* 0xffffe00032007812 */ /* 0x000fe200078ec0ff */
[C---:B------:R-:W-:Y:S01]  /*64a0*/  FFMA R4, R35.reuse, R18, R4 ;  /* 0x0000001223047223 */ /* 0x040fe20000000004 */
[----:B------:R-:W-:Y:S01]  /*64b0*/  F2FP.TF32.F32.PACK_B R37, R37 ;  /* 0x00000025ff25723e */ /* 0x000fe200024050ff */
[----:B------:R-:W-:Y:S01]  /*64c0*/  FFMA R5, R35, R2, R5 ;  /* 0x0000000223057223 */ /* 0x000fe20000000005 */
[----:B------:R-:W-:Y:S01]  /*64d0*/  FMUL R11, R33, R11 ;  /* 0x0000000b210b7220 */ /* 0x000fe20000400000 */
[----:B------:R-:W-:Y:S01]  /*64e0*/  F2FP.TF32.F32.PACK_B R38, R38 ;  /* 0x00000026ff26723e */ /* 0x000fe200024050ff */
[C---:B------:R-:W-:Y:S01]  /*64f0*/  FFMA R6, R35.reuse, R0, R6 ;  /* 0x0000000023067223 */ /* 0x040fe20000000006 */
[----:B------:R-:W-:Y:S01]  /*6500*/  F2FP.TF32.F32.PACK_B R39, R39 ;  /* 0x00000027ff27723e */ /* 0x000fe200024050ff */
[----:B------:R-:W-:Y:S01]  /*6510*/  FFMA R7, R35, R3, R11 ;  /* 0x0000000323077223 */ /* 0x000fe2000000000b */
[----:B------:R-:W-:Y:S01]  /*6520*/  LOP3.LUT R2, R40, 0xffffe000, RZ, 0xc0, !PT ;  /* 0xffffe00028027812 */ /* 0x000fe200078ec0ff */
[----:B------:R-:W-:Y:S01]  /*6530*/  FMUL R15, R33, R15 ;  /* 0x0000000f210f7220 */ /* 0x000fe20000400000 */
[----:B------:R-:W-:Y:S01]  /*6540*/  LOP3.LUT R16, R41, 0xffffe000, RZ, 0xc0, !PT ;  /* 0xffffe00029107812 */ /* 0x000fe200078ec0ff */
[----:B------:R1:W-:Y:S01]  /*6550*/  STS.128 [R87], R36 ;  /* 0x0000002457007388 */ /* 0x0003e20000000c00 */
[----:B------:R-:W-:Y:S01]  /*6560*/  LOP3.LUT R0, R42, 0xffffe000, RZ, 0xc0, !PT ;  /* 0xffffe0002a007812 */ /* 0x000fe200078ec0ff */
[----:B------:R-:W-:Y:S01]  /*6570*/  FFMA R8, R35, R2, R8 ;  /* 0x0000000223087223 */ /* 0x000fe20000000008 */
[----:B------:R-:W-:Y:S01]  /*6580*/  LOP3.LUT R2, R43, 0xffffe000, RZ, 0xc0, !PT ;  /* 0xffffe0002b027812 */ /* 0x000fe200078ec0ff */
[C---:B------:R-:W-:Y:S01]  /*6590*/  FFMA R9, R35.reuse, R16, R9 ;  /* 0x0000001023097223 */ /* 0x040fe20000000009 */
[----:B------:R-:W-:Y:S01]  /*65a0*/  F2FP.TF32.F32.PACK_B R4, R4 ;  /* 0x00000004ff04723e */ /* 0x000fe200024050ff */
[C---:B------:R-:W-:Y:S01]  /*65b0*/  FFMA R10, R35.reuse, R0, R10 ;  /* 0x00000000230a7223 */ /* 0x040fe2000000000a */
[----:B------:R-:W-:Y:S01]  /*65c0*/  F2FP.TF32.F32.PACK_B R5, R5 ;  /* 0x00000005ff05723e */ /* 0x000fe200024050ff */
[----:B------:R-:W-:Y:S01]  /*65d0*/  FFMA R11, R35, R2, R15 ;  /* 0x00000002230b7223 */ /* 0x000fe2000000000f */
[----:B------:R-:W-:Y:S01]  /*65e0*/  F2FP.TF32.F32.PACK_B R6, R6 ;  /* 0x00000006ff06723e */ /* 0x000fe200024050ff */
[----:B------:R-:W-:Y:S01]  /*65f0*/  FMUL R19, R33, R19 ;  /* 0x0000001321137220 */ /* 0x000fe20000400000 */
[----:B------:R-:W-:Y:S02]  /*6600*/  F2FP.TF32.F32.PACK_B R7, R7 ;  /* 0x00000007ff07723e */ /* 0x000fe400024050ff */
[----:B------:R-:W-:Y:S02]  /*6610*/  LOP3.LUT R3, R44, 0xffffe000, RZ, 0xc0, !PT ;  /* 0xffffe0002c037812 */ /* 0x000fe400078ec0ff */
[----:B------:R-:W-:Y:S01]  /*6620*/  LOP3.LUT R0, R45, 0xffffe000, RZ, 0xc0, !PT ;  /* 0xffffe0002d007812 */ /* 0x000fe200078ec0ff */
[----:B------:R1:W-:Y:S01]  /*6630*/  STS.128 [R86+0x10], R4 ;  /* 0x0000100456007388 */ /* 0x0003e20000000c00 */
        /* <DEDUP_REMOVED lines=8> */
[----:B------:R-:W-:Y:S02]  /*66c0*/  F2FP.TF32.F32.PACK_B R10, R10 ;  /* 0x0000000aff0a723e */ /* 0x000fe400024050ff */
[----:B------:R-:W-:Y:S02]  /*66d0*/  F2FP.TF32.F32.PACK_B R11, R11 ;  /* 0x0000000bff0b723e */ /* 0x000fe400024050ff */
[----:B------:R-:W-:Y:S02]  /*66e0*/  F2FP.TF32.F32.PACK_B R12, R12 ;  /* 0x0000000cff0c723e */ /* 0x000fe400024050ff */
[----:B------:R-:W-:Y:S01]  /*66f0*/  F2FP.TF32.F32.PACK_B R13, R13 ;  /* 0x0000000dff0d723e */ /* 0x000fe200024050ff */
[----:B------:R1:W-:Y:S01]  /*6700*/  STS.128 [R85+0x20], R8 ;  /* 0x0000200855007388 */ /* 0x0003e20000000c00 */
[----:B------:R-:W-:Y:S02]  /*6710*/  F2FP.TF32.F32.PACK_B R14, R14 ;  /* 0x0000000eff0e723e */ /* 0x000fe400024050ff */
[----:B------:R-:W-:Y:S05]  /*6720*/  F2FP.TF32.F32.PACK_B R15, R15 ;  /* 0x0000000fff0f723e */ /* 0x000fea00024050ff */
[----:B------:R1:W-:Y:S01]  /*6730*/  STS.128 [R84+0x10], R12 ;  /* 0x0000100c54007388 */ /* 0x0003e20000000c00 */
[----:B------:R-:W-:Y:S01]  /*6740*/  @!PT LDS RZ, [RZ] ;  /* 0x00000000fffff984 */ /* 0x000fe20000000800 */
[----:B------:R-:W-:Y:S01]  /*6750*/  @!PT LDS RZ, [RZ] ;  /* 0x00000000fffff984 */ /* 0x000fe20000000800 */
[----:B------:R-:W-:Y:S01]  /*6760*/  @!PT LDS RZ, [RZ] ;  /* 0x00000000fffff984 */ /* 0x000fe20000000800 */
[----:B------:R-:W-:Y:S01]  /*6770*/  @!PT LDS RZ, [RZ] ;  /* 0x00000000fffff984 */ /* 0x000fe20000000800 */
[----:B------:R2:W-:Y:S07]  /*6780*/  MEMBAR.ALL.CTA ;  /* 0x0000000000007992 */ /* 0x0005ee0000008000 */
[----:B--2---:R-:W2:Y:S02]  /*6790*/  FENCE.VIEW.ASYNC.S ;  /* 0x00000000000073c6 */ /* 0x004ea40000000000 */
[----:B--2---:R-:W-:Y:S06]  /*67a0*/  BAR.SYNC.DEFER_BLOCKING 0x1, 0x80 ;  /* 0x0042000000007b1d */ /* 0x004fec0000010000 */
[----:B------:R-:W-:Y:S05]  /*67b0*/  @P0 BRA `(.L_x_112) ;  /* 0x0000000000340947 */ /* 0x000fea0003800000 */
[----:B------:R-:W-:Y:S01]  /*67c0*/  R2UR UR10, R88 ;  /* 0x00000000580a72ca */ /* 0x000fe200000e0000 */
[----:B------:R-:W-:Y:S01]  /*67d0*/  UIADD3 UR8, UP0, UPT, UR54, 0x680, URZ ;  /* 0x0000068036087890 */ /* 0x000fe2000ff1e0ff */
[----:B------:R-:W-:Y:S01]  /*67e0*/  UMOV UR43, UR36 ;  /* 0x00000024002b7c82 */ /* 0x000fe20008000000 */
[----:B------:R-:W-:Y:S02]  /*67f0*/  UIADD3 UR5, UPT, UPT, UR41, 0x20, URZ ;  /* 0x0000002029057890 */ /* 0x000fe4000fffe0ff */
[----:B------:R-:W-:Y:S01]  /*6800*/  UIADD3.X UR9, UPT, UPT, URZ, UR55, URZ, UP0, !UPT ;  /* 0x00000037ff097290 */ /* 0x000fe200087fe4ff */
[----:B------:R-:W-:Y:S01]  /*6810*/  UMOV UR6, UR42 ;  /* 0x0000002a00067c82 */ /* 0x000fe20008000000 */
[----:B------:R-:W-:Y:S06]  /*6820*/  UMOV UR7, UR36 ;  /* 0x0000002400077c82 */ /* 0x000fec0008000000 */
[----:B------:R-:W-:Y:S04]  /*6830*/  UIADD3 UR10, UPT, UPT, UR48, UR10, URZ ;  /* 0x0000000a300a7290 */ /* 0x000fe8000fffe0ff */
[----:B------:R-:W-:Y:S02]  /*6840*/  UIADD3 UR40, UPT, UPT, UR10, 0x200, URZ ;  /* 0x000002000a287890 */ /* 0x000fe4000fffe0ff */
[----:B------:R-:W-:Y:S07]  /*6850*/  UIADD3 UR4, UPT, UPT, UR10, 0x1200, URZ ;  /* 0x000012000a047890 */ /* 0x000fee000fffe0ff */
[----:B------:R2:W-:Y:S02]  /*6860*/  UTMASTG.3D [UR40], [UR8] ;  /* 0x00000028080073b5 */ /* 0x0005e40008010000 */
[----:B------:R2:W-:Y:S02]  /*6870*/  UTMASTG.3D [UR4], [UR8] ;  /* 0x00000004080073b5 */ /* 0x0005e40008010000 */
[----:B--2---:R0:W-:Y:S02]  /*6880*/  UTMACMDFLUSH ;  /* 0x00000000000079b7 */ /* 0x0041e40000000000 */
.L_x_112:
[----:B------:R-:W-:Y:S05]  /*6890*/  BSYNC.RECONVERGENT B0 ;  /* 0x0000000000007941 */ /* 0x000fea0003800200 */
.L_x_111:
[----:B------:R-:W-:Y:S01]  /*68a0*/  UIADD3 UR40, UPT, UPT, UR56, 0x1, URZ ;  /* 0x0000000138287890 */ /* 0x000fe2000fffe0ff */
[----:B------:R-:W-:Y:S03]  /*68b0*/  BSSY.RECONVERGENT B0, `(.L_x_113) ;  /* 0x0000005000007945 */ /* 0x000fe60003800200 */
[----:B------:R-:W-:Y:S04]  /*68c0*/  UISETP.NE.AND UP0, UPT, UR40, 0x3, UPT ;  /* 0x000000032800788c */ /* 0x000fe8000bf05270 */
[----:B------:R-:W-:Y:S01]  /*68d0*/  USEL UR43, UR40, URZ, UP0 ;  /* 0x000000ff282b7287 */ /* 0x000fe20008000000 */
[----:B------:R-:W-:Y:S11]  /*68e0*/  @P0 BRA `(.L_x_114) ;  /* 0x0000000000040947 */ /* 0x000ff60003800000 */
[----:B------:R-:W-:Y:S04]  /*68f0*/  DEPBAR.LE SB0, 0x1 ;  /* 0x000080400000791a */ /* 0x000fe80000000000 */
.L_x_114:
[----:B------:R-:W-:Y:S05]  /*6900*/  BSYNC.RECONVERGENT B0 ;  /* 0x0000000000007941 */ /* 0x000fea0003800200 */
.L_x_113:
[----:B------:R-:W-:Y:S01]  /*6910*/  BAR.SYNC.DEFER_BLOCKING 0x1, 0x80 ;  /* 0x0042000000007b1d */ /* 0x000fe20000010000 */
[----:B------:R-:W-:Y:S01]  /*6920*/  ISETP.NE.AND P1, PT, R80, RZ, PT ;  /* 0x000000ff5000720c */ /* 0x000fe20003f25270 */
[----:B------:R-:W-:Y:S01]  /*6930*/  UISETP.NE.AND UP0, UPT, UR50, URZ, UPT ;  /* 0x000000ff3200728c */ /* 0x000fe2000bf05270 */
[----:B------:R-:W-:Y:S11]  /*6940*/  LEA R2, R89, UR48, 0x3 ;  /* 0x0000003059027c11 */ /* 0x000ff6000f8e18ff */
[----:B------:R-:W-:Y:S01]  /*6950*/  @P1 SHF.L.U32 R3, R91, 0x1f, RZ ;  /* 0x0000001f5b031819 */ /* 0x000fe200000006ff */
[----:B------:R-:W-:Y:S06]  /*6960*/  BRA.U !UP0, `(.L_x_115) ;  /* 0x0000000108247547 */ /* 0x000fec000b800000 */
[----:B-1----:R-:W-:Y:S01]  /*6970*/  IMAD.U32 R4, RZ, RZ, UR49 ;  /* 0x00000031ff047e24 */ /* 0x002fe2000f8e00ff */
[----:B------:R-:W-:Y:S01]  /*6980*/  MOV R0, UR37 ;  /* 0x0000002500007c02 */ /* 0x000fe20008000f00 */
[----:B------:R-:W-:Y:S03]  /*6990*/  UIADD3 UR49, UPT, UPT, UR49, 0x1, URZ ;  /* 0x0000000131317890 */ /* 0x000fe6000fffe0ff */
[----:B------:R-:W-:Y:S01]  /*69a0*/  @P1 LEA R4, R4, UR48, 0x3 ;  /* 0x0000003004041c11 */ /* 0x000fe2000f8e18ff */
[----:B------:R-:W-:Y:S04]  /*69b0*/  UISETP.NE.AND UP0, UPT, UR49, 0x3, UPT ;  /* 0x000000033100788c */ /* 0x000fe8000bf05270 */
[----:B------:R-:W-:Y:S01]  /*69c0*/  @P1 VIADD R4, R4, 0x48 ;  /* 0x0000004804041836 */ /* 0x000fe20000000000 */
[----:B------:R-:W-:Y:S04]  /*69d0*/  USEL UR49, UR49, URZ, UP0 ;  /* 0x000000ff31317287 */ /* 0x000fe80008000000 */
[----:B------:R-:W-:Y:S04]  /*69e0*/  @P1 PRMT R0, R0, 0x654, R4 ;  /* 0x0000065400001816 */ /* 0x000fe80000000004 */
[----:B------:R2:W-:Y:S04]  /*69f0*/  @P1 SYNCS.ARRIVE.TRANS64.RED.A1T0 RZ, [R0+URZ], RZ ;  /* 0x000000ff00ff19a7 */ /* 0x0005e800081004ff */
.L_x_115:
[----:B------:R-:W4:Y:S01]  /*6a00*/  @P1 SYNCS.PHASECHK.TRANS64.TRYWAIT P0, [R2+URZ+0x30], R3 ;  /* 0x00003003020015a7 */ /* 0x000f2200080011ff */
[----:B------:R-:W-:Y:S01]  /*6a10*/  BSSY B1, `(.L_x_116) ;  /* 0x0000015000017945 */ /* 0x000fe20003800000 */
[----:B----4-:R-:W-:Y:S03]  /*6a20*/  @P1 SEL R90, RZ, 0x1, !P0 ;  /* 0x00000001ff5a1807 */ /* 0x010fe60004000000 */
[----:B------:R-:W-:Y:S05]  /*6a30*/  @!P1 BRA `(.L_x_117) ;  /* 0x0000000000489947 */ /* 0x000fea0003800000 */
[----:B------:R-:W-:Y:S01]  /*6a40*/  ISETP.NE.AND P1, PT, R92, RZ, PT ;  /* 0x000000ff5c00720c */ /* 0x000fe20003f25270 */
[----:B------:R-:W-:Y:S01]  /*6a50*/  BSSY B0, `(.L_x_118) ;  /* 0x000000a000007945 */ /* 0x000fe20003800000 */
[----:B------:R-:W-:Y:S11]  /*6a60*/  ISETP.NE.AND P0, PT, R90, RZ, PT ;  /* 0x000000ff5a00720c */ /* 0x000ff60003f05270 */
[----:B------:R-:W-:Y:S04]  /*6a70*/  @P1 IMAD R89, R89, 0x2000, R75 ;  /* 0x0000200059591824 */ /* 0x000fe800078e024b */
[----:B-1----:R-:W-:Y:S01]  /*6a80*/  @P1 IMAD.IADD R4, R83, 0x1, R89 ;  /* 0x0000000153041824 */ /* 0x002fe200078e0259 */
[----:B------:R-:W-:Y:S03]  /*6a90*/  @P1 IADD3 R3, PT, PT, R82, R89, RZ ;  /* 0x0000005952031210 */ /* 0x000fe60007ffe0ff */
[----:B--2---:R-:W-:Y:S01]  /*6aa0*/  @P1 IMAD.IADD R0, R74, 0x1, R4 ;  /* 0x000000014a001824 */ /* 0x004fe200078e0204 */
[----:B------:R-:W-:Y:S06]  /*6ab0*/  @P0 BRA `(.L_x_119) ;  /* 0x00000000000c0947 */ /* 0x000fec0003800000 */
[----:B------:R-:W-:Y:S04]  /*6ac0*/  SHF.L.U32 R91, R91, 0x1f, RZ ;  /* 0x0000001f5b5b7819 */ /* 0x000fe800000006ff */
[----:B------:R-:W1:Y:S02]  /*6ad0*/  SYNCS.PHASECHK.TRANS64.TRYWAIT P0, [R2+URZ+0x30], R91 ;  /* 0x0000305b020075a7 */ /* 0x000e6400080011ff */
[----:B-1----:R-:W-:Y:S05]  /*6ae0*/  @!P0 BRA `(.L_x_120) ;  /* 0x0000001400b48947 */ /* 0x002fea0003800000 */
.L_x_119:
[----:B------:R-:W-:Y:S05]  /*6af0*/  BSYNC B0 ;  /* 0x0000000000007941 */ /* 0x000fea0003800000 */
.L_x_118:
[----:B------:R-:W-:Y:S11]  /*6b00*/  ISETP.NE.AND P0, PT, R92, RZ, PT ;  /* 0x000000ff5c00720c */ /* 0x000ff60003f05270 */
[----:B------:R-:W-:Y:S02]  /*6b10*/  @!UPT UIADD3 URZ, UPT, UPT, URZ, URZ, URZ ;  /* 0x000000fffffff290 */ /* 0x000fe4000fffe0ff */
[----:B------:R4:W2:Y:S04]  /*6b20*/  @P0 LDS.128 R52, [R89] ;  /* 0x0000000059340984 */ /* 0x0008a80000000c00 */
[----:B------:R4:W1:Y:S04]  /*6b30*/  @P0 LDS.128 R40, [R3+0x20] ;  /* 0x0000200003280984 */ /* 0x0008680000000c00 */
[----:B------:R4:W1:Y:S04]  /*6b40*/  @P0 LDS.128 R48, [R4+0x10] ;  /* 0x0000100004300984 */ /* 0x0008680000000c00 */
[----:B------:R4:W1:Y:S02]  /*6b50*/  @P0 LDS.128 R44, [R0+0x10] ;  /* 0x00001000002c0984 */ /* 0x0008640000000c00 */
.L_x_117:
[----:B------:R-:W-:Y:S05]  /*6b60*/  BSYNC B1 ;  /* 0x0000000000017941 */ /* 0x000fea0003800000 */
.L_x_116:
[----:B--2-4-:R-:W-:Y:S05]  /*6b70*/  VIADD R0, R34, 0x10 ;  /* 0x0000001022007836 */ /* 0x014fea0000000000 */
[----:B------:R-:W-:Y:S04]  /*6b80*/  SHF.R.U32.HI R0, RZ, 0x15, R0 ;  /* 0x00000015ff007819 */ /* 0x000fe80000011600 */
[----:B------:R-:W-:Y:S11]  /*6b90*/  LOP3.LUT P0, RZ, R0, 0x3, R68, 0x48, !PT ;  /* 0x0000000300ff7812 */ /* 0x000ff60007804844 */
[----:B------:R-:W-:Y:S02]  /*6ba0*/  @!UPT UIADD3 URZ, UPT, UPT, URZ, URZ, URZ ;  /* 0x000000fffffff290 */ /* 0x000fe4000fffe0ff */
[----:B------:R-:W-:Y:S05]  /*6bb0*/  @!P0 BRA `(.L_x_121) ;  /* 0x0000000000408947 */ /* 0x000fea0003800000 */
[----:B------:R-:W2:Y:S01]  /*6bc0*/  LDCU.64 UR8, c[0x4][0x70] ;  /* 0x01000e00ff0877ac */ /* 0x000ea20008000a00 */
[----:B------:R-:W-:Y:S01]  /*6bd0*/  MOV R3, 0x0 ;  /* 0x0000000000037802 */ /* 0x000fe20000000f00 */
[----:B-1----:R-:W-:Y:S02]  /*6be0*/  HFMA2 R12, -RZ, RZ, 0, 5.9604644775390625e-08 ;  /* 0x00000001ff0c7431 */ /* 0x002fe400000001ff */
[----:B------:R-:W-:Y:S02]  /*6bf0*/  IMAD.MOV.U32 R8, RZ, RZ, 0x192 ;  /* 0x00000192ff087424 */ /* 0x000fe400078e00ff */
[----:B------:R-:W-:Y:S01]  /*6c00*/  IMAD.MOV.U32 R13, RZ, RZ, RZ ;  /* 0x000000ffff0d7224 */ /* 0x000fe200078e00ff */
[----:B------:R-:W1:Y:S01]  /*6c10*/  LDCU.64 UR6, c[0x4][0x78] ;  /* 0x01000f00ff0677ac */ /* 0x000e620008000a00 */
[----:B------:R-:W4:Y:S01]  /*6c20*/  LDC.64 R2, c[0x4][R3] ;  /* 0x0100000003027b82 */ /* 0x000f220000000a00 */
[----:B------:R-:W5:Y:S01]  /*6c30*/  LDCU.64 UR4, c[0x4][0x10] ;  /* 0x01000200ff0477ac */ /* 0x000f620008000a00 */
[----:B--2---:R-:W-:Y:S01]  /*6c40*/  MOV R5, UR9 ;  /* 0x0000000900057c02 */ /* 0x004fe20008000f00 */
[----:B------:R-:W-:Y:S01]  /*6c50*/  IMAD.U32 R4, RZ, RZ, UR8 ;  /* 0x00000008ff047e24 */ /* 0x000fe2000f8e00ff */
[----:B-1----:R-:W-:Y:S01]  /*6c60*/  MOV R7, UR7 ;  /* 0x0000000700077c02 */ /* 0x002fe20008000f00 */
[----:B------:R-:W-:Y:S01]  /*6c70*/  IMAD.U32 R6, RZ, RZ, UR6 ;  /* 0x00000006ff067e24 */ /* 0x000fe2000f8e00ff */
[----:B-----5:R-:W-:Y:S01]  /*6c80*/  MOV R11, UR5 ;  /* 0x00000005000b7c02 */ /* 0x020fe20008000f00 */
[----:B------:R-:W-:Y:S02]  /*6c90*/  IMAD.U32 R10, RZ, RZ, UR4 ;  /* 0x00000004ff0a7e24 */ /* 0x000fe4000f8e00ff */
[----:B------:R-:W-:Y:S07]  /*6ca0*/  LEPC R20, `(.L_x_121) ;  /* 0x000000001014794e */ /* 0x000fee0000000000 */
[----:B---34-:R-:W-:Y:S05]  /*6cb0*/  CALL.ABS.NOINC R2 ;  /* 0x0000000002007343 */ /* 0x018fea0003c00000 */
.L_x_121:
[----:B------:R-:W-:Y:S01]  /*6cc0*/  ISETP.NE.AND P0, PT, R76, RZ, PT ;  /* 0x000000ff4c00720c */ /* 0x000fe20003f05270 */
[----:B------:R-:W-:Y:S05]  /*6cd0*/  WARPSYNC.ALL ;  /* 0x0000000000007948 */ /* 0x000fea0003800000 */
[----:B------:R-:W-:Y:S01]  /*6ce0*/  R2UR UR4, R34 ;  /* 0x00000000220472ca */ /* 0x000fe200000e0000 */
[----:B------:R-:W-:Y:S01]  /*6cf0*/  USHF.L.U32 UR12, UR43, 0xd, URZ ;  /* 0x0000000d2b0c7899 */ /* 0x000fe200080006ff */
[----:B------:R-:W-:Y:S01]  /*6d00*/  LOP3.LUT R0, R52, 0xffffe000, RZ, 0xc0, !PT ;  /* 0xffffe00034007812 */ /* 0x000fe200078ec0ff */
[----:B------:R-:W-:Y:S01]  /*6d10*/  BSSY.RECONVERGENT B0, `(.L_x_122) ;  /* 0x0000063000007945 */ /* 0x000fe20003800200 */
[----:B-1----:R-:W-:Y:S02]  /*6d20*/  LOP3.LUT R2, R53, 0xffffe000, RZ, 0xc0, !PT ;  /* 0xffffe00035027812 */ /* 0x002fe400078ec0ff */
[----:B------:R-:W-:Y:S02]  /*6d30*/  LOP3.LUT R3, R54, 0xffffe000, RZ, 0xc0, !PT ;  /* 0xffffe00036037812 */ /* 0x000fe400078ec0ff */
[----:B------:R-:W-:Y:S02]  /*6d40*/  LOP3.LUT R20, R55, 0xffffe000, RZ, 0xc0, !PT ;  /* 0xffffe00037147812 */ /* 0x000fe400078ec0ff */
[----:B------:R-:W-:Y:S01]  /*6d50*/  LOP3.LUT R21, R48, 0xffffe000, RZ, 0xc0, !PT ;  /* 0xffffe00030157812 */ /* 0x000fe200078ec0ff */
[----:B------:R-:W-:Y:S01]  /*6d60*/  VIADD R48, R75, UR12 ;  /* 0x0000000c4b307c36 */ /* 0x000fe20008000000 */
[----:B------:R-:W-:Y:S01]  /*6d70*/  LOP3.LUT R34, R49, 0xffffe000, RZ, 0xc0, !PT ;  /* 0xffffe00031227812 */ /* 0x000fe200078ec0ff */
[----:B------:R-:W1:Y:S01]  /*6d80*/  LDTM.x16 R4, tmem[UR4+0x10] ;  /* 0x00001004000479ee */ /* 0x000e620008240000 */
[----:B------:R-:W-:Y:S01]  /*6d90*/  LOP3.LUT R36, R50, 0xffffe000, RZ, 0xc0, !PT ;  /* 0xffffe00032247812 */ /* 0x000fe200078ec0ff */
[----:B------:R-:W-:Y:S01]  /*6da0*/  NOP ;  /* 0x0000000000007918 */ /* 0x000fe20000000000 */
[----:B------:R-:W-:Y:S01]  /*6db0*/  IADD3 R81, PT, PT, R81, 0xb0, RZ ;  /* 0x000000b051517810 */ /* 0x000fe20007ffe0ff */
[----:B------:R-:W-:Y:S01]  /*6dc0*/  IMAD.IADD R82, R82, 0x1, R48 ;  /* 0x0000000152527824 */ /* 0x000fe200078e0230 */
[----:B------:R-:W-:Y:S02]  /*6dd0*/  LOP3.LUT R37, R51, 0xffffe000, RZ, 0xc0, !PT ;  /* 0xffffe00033257812 */ /* 0x000fe400078ec0ff */
[----:B------:R-:W-:Y:S02]  /*6de0*/  LOP3.LUT R81, R81, 0xfefffff8, RZ, 0xc0, !PT ;  /* 0xfefffff851517812 */ /* 0x000fe400078ec0ff */
[----:B------:R-:W-:Y:S02]  /*6df0*/  LOP3.LUT R38, R40, 0xffffe000, RZ, 0xc0, !PT ;  /* 0xffffe00028267812 */ /* 0x000fe400078ec0ff */
[----:B------:R-:W-:Y:S01]  /*6e00*/  LOP3.LUT R39, R41, 0xffffe000, RZ, 0xc0, !PT ;  /* 0xffffe00029277812 */ /* 0x000fe200078ec0ff */
[----:B-1----:R1:W-:Y:S01]  /*6e10*/  SYNCS.ARRIVE.TRANS64.RED.A1T0 RZ, [R81+URZ], RZ ;  /* 0x000000ff51ff79a7 */ /* 0x0023e200081004ff */
[----:B------:R-:W-:Y:S02]  /*6e20*/  LOP3.LUT R40, R42, 0xffffe000, RZ, 0xc0, !PT ;  /* 0xffffe0002a287812 */ /* 0x000fe400078ec0ff */
[----:B------:R-:W-:Y:S02]  /*6e30*/  LOP3.LUT R41, R43, 0xffffe000, RZ, 0xc0, !PT ;  /* 0xffffe0002b297812 */ /* 0x000fe400078ec0ff */
[----:B------:R-:W-:Y:S02]  /*6e40*/  IADD3 R83, PT, PT, R83, R48, RZ ;  /* 0x0000003053537210 */ /* 0x000fe40007ffe0ff */
[----:B------:R-:W-:Y:S02]  /*6e50*/  LOP3.LUT R42, R44, 0xffffe000, RZ, 0xc0, !PT ;  /* 0xffffe0002c2a7812 */ /* 0x000fe400078ec0ff */
[----:B------:R-:W-:Y:S02]  /*6e60*/  LOP3.LUT R43, R45, 0xffffe000, RZ, 0xc0, !PT ;  /* 0xffffe0002d2b7812 */ /* 0x000fe400078ec0ff */
[----:B------:R-:W-:Y:S01]  /*6e70*/  LOP3.LUT R44, R46, 0xffffe000, RZ, 0xc0, !PT ;  /* 0xffffe0002e2c7812 */ /* 0x000fe200078ec0ff */
[C---:B------:R-:W-:Y:S01]  /*6e80*/  FMUL R4, R33.reuse, R4 ;  /* 0x0000000421047220 */ /* 0x040fe20000400000 */
[C---:B------:R-:W-:Y:S01]  /*6e90*/  FMUL R5, R33.reuse, R5 ;  /* 0x0000000521057220 */ /* 0x040fe20000400000 */
[C---:B------:R-:W-:Y:S01]  /*6ea0*/  FMUL R6, R33.reuse, R6 ;  /* 0x0000000621067220 */ /* 0x040fe20000400000 */
[----:B------:R-:W-:Y:S01]  /*6eb0*/  FMUL R7, R33, R7 ;  /* 0x0000000721077220 */ /* 0x000fe20000400000 */
[C---:B------:R-:W-:Y:S01]  /*6ec0*/  FFMA R4, R35.reuse, R0, R4 ;  /* 0x0000000023047223 */ /* 0x040fe20000000004 */
[C---:B------:R-:W-:Y:S01]  /*6ed0*/  FFMA R5, R35.reuse, R2, R5 ;  /* 0x0000000223057223 */ /* 0x040fe20000000005 */
[C---:B------:R-:W-:Y:S01]  /*6ee0*/  FFMA R6, R35.reuse, R3, R6 ;  /* 0x0000000323067223 */ /* 0x040fe20000000006 */
[----:B------:R-:W-:Y:S01]  /*6ef0*/  FFMA R7, R35, R20, R7 ;  /* 0x0000001423077223 */ /* 0x000fe20000000007 */
[C---:B------:R-:W-:Y:S01]  /*6f00*/  FMUL R8, R33.reuse, R8 ;  /* 0x0000000821087220 */ /* 0x040fe20000400000 */
[C---:B------:R-:W-:Y:S01]  /*6f10*/  FMUL R9, R33.reuse, R9 ;  /* 0x0000000921097220 */ /* 0x040fe20000400000 */
[C---:B------:R-:W-:Y:S01]  /*6f20*/  FMUL R10, R33.reuse, R10 ;  /* 0x0000000a210a7220 */ /* 0x040fe20000400000 */
[----:B------:R-:W-:Y:S01]  /*6f30*/  FMUL R11, R33, R11 ;  /* 0x0000000b210b7220 */ /* 0x000fe20000400000 */
[----:B------:R-:W-:Y:S01]  /*6f40*/  F2FP.TF32.F32.PACK_B R4, R4 ;  /* 0x00000004ff04723e */ /* 0x000fe200024050ff */
[C---:B------:R-:W-:Y:S01]  /*6f50*/  FFMA R8, R35.reuse, R21, R8 ;  /* 0x0000001523087223 */ /* 0x040fe20000000008 */
[----:B------:R-:W-:Y:S01]  /*6f60*/  F2FP.TF32.F32.PACK_B R5, R5 ;  /* 0x00000005ff05723e */ /* 0x000fe200024050ff */
[C---:B------:R-:W-:Y:S01]  /*6f70*/  FFMA R9, R35.reuse, R34, R9 ;  /* 0x0000002223097223 */ /* 0x040fe20000000009 */
[----:B------:R-:W-:Y:S01]  /*6f80*/  F2FP.TF32.F32.PACK_B R6, R6 ;  /* 0x00000006ff06723e */ /* 0x000fe200024050ff */
[C---:B------:R-:W-:Y:S01]  /*6f90*/  FFMA R10, R35.reuse, R36, R10 ;  /* 0x00000024230a7223 */ /* 0x040fe2000000000a */
[----:B------:R-:W-:Y:S01]  /*6fa0*/  F2FP.TF32.F32.PACK_B R7, R7 ;  /* 0x00000007ff07723e */ /* 0x000fe200024050ff */
[----:B------:R-:W-:Y:S01]  /*6fb0*/  FFMA R11, R35, R37, R11 ;  /* 0x00000025230b7223 */ /* 0x000fe2000000000b */
[C---:B------:R-:W-:Y:S01]  /*6fc0*/  FMUL R12, R33.reuse, R12 ;  /* 0x0000000c210c7220 */ /* 0x040fe20000400000 */
[----:B------:R-:W-:Y:S01]  /*6fd0*/  F2FP.TF32.F32.PACK_B R8, R8 ;  /* 0x00000008ff08723e */ /* 0x000fe200024050ff */
[----:B------:R-:W-:Y:S01]  /*6fe0*/  IMAD.IADD R0, R74, 0x1, R83 ;  /* 0x000000014a007824 */ /* 0x000fe200078e0253 */
[----:B------:R1:W-:Y:S01]  /*6ff0*/  STS.128 [R75+UR12], R4 ;  /* 0x000000044b007988 */ /* 0x0003e20008000c0c */
        /* <DEDUP_REMOVED lines=9> */
[----:B------:R-:W-:Y:S01]  /*7090*/  FFMA R15, R35, R41, R15 ;  /* 0x00000029230f7223 */ /* 0x000fe2000000000f */
[C---:B------:R-:W-:Y:S01]  /*70a0*/  FMUL R16, R33.reuse, R16 ;  /* 0x0000001021107220 */ /* 0x040fe20000400000 */
[----:B------:R-:W-:Y:S01]  /*70b0*/  F2FP.TF32.F32.PACK_B R12, R12 ;  /* 0x0000000cff0c723e */ /* 0x000fe200024050ff */
[----:B------:R1:W-:Y:S01]  /*70c0*/  STS.128 [R83+0x10], R8 ;  /* 0x0000100853007388 */ /* 0x0003e20000000c00 */
[----:B------:R-:W-:Y:S01]  /*70d0*/  FMUL R17, R33, R17 ;  /* 0x0000001121117220 */ /* 0x000fe20000400000 */
[----:B------:R-:W-:Y:S01]  /*70e0*/  LOP3.LUT R45, R47, 0xffffe000, RZ, 0xc0, !PT ;  /* 0xffffe0002f2d7812 */ /* 0x000fe200078ec0ff */
        /* <DEDUP_REMOVED lines=9> */
[----:B------:R-:W-:Y:S02]  /*7180*/  F2FP.TF32.F32.PACK_B R16, R16 ;  /* 0x00000010ff10723e */ /* 0x000fe400024050ff */
[----:B------:R1:W-:Y:S01]  /*7190*/  STS.128 [R82+0x20], R12 ;  /* 0x0000200c52007388 */ /* 0x0003e20000000c00 */
[----:B------:R-:W-:Y:S02]  /*71a0*/  F2FP.TF32.F32.PACK_B R17, R17 ;  /* 0x00000011ff11723e */ /* 0x000fe400024050ff */
        /* <DEDUP_REMOVED lines=11> */
[----:B------:R-:W-:Y:S02]  /*7260*/  UIADD3 UR14, UP0, UPT, UR54, 0x680, URZ ;  /* 0x00000680360e7890 */ /* 0x000fe4000ff1e0ff */
[----:B------:R-:W-:Y:S02]  /*7270*/  UIADD3 UR4, UPT, UPT, UR48, UR12, URZ ;  /* 0x0000000c30047290 */ /* 0x000fe4000fffe0ff */
[----:B------:R-:W-:Y:S02]  /*7280*/  UIADD3 UR9, UPT, UPT, UR41, 0x10, URZ ;  /* 0x0000001029097890 */ /* 0x000fe4000fffe0ff */
[----:B------:R-:W-:Y:S02]  /*7290*/  UIADD3 UR8, UPT, UPT, UR4, 0x200, URZ ;  /* 0x0000020004087890 */ /* 0x000fe4000fffe0ff */
[----:B------:R-:W-:Y:S01]  /*72a0*/  UIADD3.X UR15, UPT, UPT, URZ, UR55, URZ, UP0, !UPT ;  /* 0x00000037ff0f7290 */ /* 0x000fe200087fe4ff */
[----:B------:R-:W-:Y:S01]  /*72b0*/  UMOV UR10, UR42 ;  /* 0x0000002a000a7c82 */ /* 0x000fe20008000000 */
[----:B------:R-:W-:Y:S01]  /*72c0*/  UMOV UR11, UR36 ;  /* 0x00000024000b7c82 */ /* 0x000fe20008000000 */
[----:B------:R-:W-:Y:S02]  /*72d0*/  UIADD3 UR5, UPT, UPT, UR41, 0x30, URZ ;  /* 0x0000003029057890 */ /* 0x000fe4000fffe0ff */
[----:B------:R-:W-:Y:S01]  /*72e0*/  UIADD3 UR4, UPT, UPT, UR4, 0x1200, URZ ;  /* 0x0000120004047890 */ /* 0x000fe2000fffe0ff */
[----:B------:R-:W-:Y:S03]  /*72f0*/  UMOV UR6, UR42 ;  /* 0x0000002a00067c82 */ /* 0x000fe60008000000 */
[----:B------:R2:W-:Y:S01]  /*7300*/  UTMASTG.3D [UR8], [UR14] ;  /* 0x000000080e0073b5 */ /* 0x0005e20008010000 */
[----:B------:R-:W-:Y:S04]  /*7310*/  UMOV UR7, UR36 ;  /* 0x0000002400077c82 */ /* 0x000fe80008000000 */
[----:B------:R2:W-:Y:S02]  /*7320*/  UTMASTG.3D [UR4], [UR14] ;  /* 0x000000040e0073b5 */ /* 0x0005e40008010000 */
[----:B--2---:R0:W-:Y:S02]  /*7330*/  UTMACMDFLUSH ;  /* 0x00000000000079b7 */ /* 0x0041e40000000000 */
.L_x_123:
[----:B------:R-:W-:Y:S05]  /*7340*/  BSYNC.RECONVERGENT B0 ;  /* 0x0000000000007941 */ /* 0x000fea0003800200 */
.L_x_122:
[----:B------:R-:W-:Y:S01]  /*7350*/  UIADD3 UR43, UPT, UPT, UR43, 0x1, URZ ;  /* 0x000000012b2b7890 */ /* 0x000fe2000fffe0ff */
[----:B------:R-:W-:Y:S03]  /*7360*/  BSSY.RECONVERGENT B0, `(.L_x_124) ;  /* 0x0000008000007945 */ /* 0x000fe60003800200 */
[----:B------:R-:W-:Y:S04]  /*7370*/  UISETP.NE.AND UP0, UPT, UR43, 0x3, UPT ;  /* 0x000000032b00788c */ /* 0x000fe8000bf05270 */
[----:B------:R-:W-:Y:S02]  /*7380*/  UISETP.EQ.XOR UP1, UPT, UR40, 0x3, !UP0 ;  /* 0x000000032800788c */ /* 0x000fe4000c722a70 */
[----:B------:R-:W-:Y:S02]  /*7390*/  USEL UR56, UR43, URZ, UP0 ;  /* 0x000000ff2b387287 */ /* 0x000fe40008000000 */
[----:B------:R-:W-:Y:S04]  /*73a0*/  USEL UR4, URZ, 0x1, !UP1 ;  /* 0x00000001ff047887 */ /* 0x000fe8000c800000 */
[----:B------:R-:W-:Y:S01]  /*73b0*/  ULOP3.LUT UR51, UR51, UR4, URZ, 0x3c, !UPT ;  /* 0x0000000433337292 */ /* 0x000fe2000f8e3cff */
[----:B------:R-:W-:Y:S11]  /*73c0*/  @P0 BRA `(.L_x_125) ;  /* 0x0000000000040947 */ /* 0x000ff60003800000 */
[----:B------:R-:W-:Y:S04]  /*73d0*/  DEPBAR.LE SB0, 0x1 ;  /* 0x000080400000791a */ /* 0x000fe80000000000 */
.L_x_125:
[----:B------:R-:W-:Y:S05]  /*73e0*/  BSYNC.RECONVERGENT B0 ;  /* 0x0000000000007941 */ /* 0x000fea0003800200 */
.L_x_124:
[----:B------:R-:W-:Y:S01]  /*73f0*/  BAR.SYNC.DEFER_BLOCKING 0x1, 0x80 ;  /* 0x0042000000007b1d */ /* 0x000fe20000010000 */
[----:B------:R-:W-:Y:S01]  /*7400*/  UISETP.NE.AND UP0, UPT, UR50, -0x2, UPT ;  /* 0xfffffffe3200788c */ /* 0x000fe2000bf05270 */
[----:B------:R-:W-:Y:S08]  /*7410*/  IADD3 R31, PT, PT, R31, 0x1, RZ ;  /* 0x000000011f1f7810 */ /* 0x000ff00007ffe0ff */
[----:B------:R-:W-:Y:S05]  /*7420*/  BRA.U !UP0, `(.L_x_126) ;  /* 0x0000000108287547 */ /* 0x000fea000b800000 */
[----:B------:R-:W-:Y:S01]  /*7430*/  ISETP.NE.AND P0, PT, R80, RZ, PT ;  /* 0x000000ff5000720c */ /* 0x000fe20003f05270 */
[----:B------:R-:W-:Y:S01]  /*7440*/  IMAD.U32 R2, RZ, RZ, UR49 ;  /* 0x00000031ff027e24 */ /* 0x000fe2000f8e00ff */
[----:B------:R-:W-:Y:S01]  /*7450*/  UIADD3 UR49, UPT, UPT, UR49, 0x1, URZ ;  /* 0x0000000131317890 */ /* 0x000fe2000fffe0ff */
[----:B-1----:R-:W-:Y:S03]  /*7460*/  IMAD.U32 R0, RZ, RZ, UR37 ;  /* 0x00000025ff007e24 */ /* 0x002fe6000f8e00ff */
[----:B------:R-:W-:Y:S04]  /*7470*/  UISETP.NE.AND UP0, UPT, UR49, 0x3, UPT ;  /* 0x000000033100788c */ /* 0x000fe8000bf05270 */
[----:B------:R-:W-:Y:S03]  /*7480*/  USEL UR49, UR49, URZ, UP0 ;  /* 0x000000ff31317287 */ /* 0x000fe60008000000 */
[----:B------:R-:W-:Y:S05]  /*7490*/  @P0 LEA R2, R2, UR48, 0x3 ;  /* 0x0000003002020c11 */ /* 0x000fea000f8e18ff */
[----:B------:R-:W-:Y:S05]  /*74a0*/  @P0 VIADD R2, R2, 0x48 ;  /* 0x0000004802020836 */ /* 0x000fea0000000000 */
[----:B------:R-:W-:Y:S04]  /*74b0*/  @P0 PRMT R0, R0, 0x654, R2 ;  /* 0x0000065400000816 */ /* 0x000fe80000000002 */
[----:B------:R2:W-:Y:S03]  /*74c0*/  @P0 SYNCS.ARRIVE.TRANS64.RED.A1T0 RZ, [R0+URZ], RZ ;  /* 0x000000ff00ff09a7 */ /* 0x0005e600081004ff */
.L_x_126:
[----:B------:R-:W-:Y:S01]  /*74d0*/  ISETP.NE.AND P2, PT, R77, RZ, PT ;  /* 0x000000ff4d00720c */ /* 0x000fe20003f45270 */
[----:B------:R-:W-:Y:S01]  /*74e0*/  UIADD3 UR50, UPT, UPT, UR50, 0x2, URZ ;  /* 0x0000000232327890 */ /* 0x000fe2000fffe0ff */
[----:B------:R-:W-:Y:S01]  /*74f0*/  ISETP.NE.AND P0, PT, R79, 0x2, PT ;  /* 0x000000024f00780c */ /* 0x000fe20003f05270 */
[----:B-1----:R-:W-:Y:S01]  /*7500*/  IMAD.IADD R15, R29, 0x1, R62 ;  /* 0x000000011d0f7824 */ /* 0x002fe200078e023e */
[----:B------:R-:W-:Y:S01]  /*7510*/  ISETP.NE.AND P1, PT, R31, 0x4, PT ;  /* 0x000000041f00780c */ /* 0x000fe20003f25270 */
[----:B------:R-:W-:Y:S01]  /*7520*/  IMAD.IADD R14, R30, 0x1, R63 ;  /* 0x000000011e0e7824 */ /* 0x000fe200078e023f */
[----:B------:R-:W-:Y:S02]  /*7530*/  SEL R2, RZ, 0x1, P0 ;  /* 0x00000001ff027807 */ /* 0x000fe40000000000 */
[----:B--2---:R-:W-:Y:S02]  /*7540*/  SEL R0, RZ, 0x1, P1 ;  /* 0x00000001ff007807 */ /* 0x004fe40000800000 */
[----:B------:R-:W-:Y:S02]  /*7550*/  LOP3.LUT R72, R72, R2, RZ, 0x3c, !PT ;  /* 0x0000000248487212 */ /* 0x000fe400078e3cff */
[----:B------:R-:W-:Y:S02]  /*7560*/  LOP3.LUT R73, R73, R0, RZ, 0x3c, !PT ;  /* 0x0000000049497212 */ /* 0x000fe400078e3cff */
[----:B------:R-:W-:Y:S02]  /*7570*/  @P2 R2UR UR36, R71 ;  /* 0x00000000472422ca */ /* 0x000fe400000e0000 */
[----:B------:R-:W-:Y:S02]  /*7580*/  SEL R79, R79, RZ, P0 ;  /* 0x000000ff4f4f7207 */ /* 0x000fe40000000000 */
[----:B------:R-:W-:Y:S01]  /*7590*/  SEL R31, R31, RZ, P1 ;  /* 0x000000ff1f1f7207 */ /* 0x000fe20000800000 */
[----:B------:R-:W-:Y:S10]  /*75a0*/  @P2 BRA `(.L_x_127) ;  /* 0xffffffdc00582947 */ /* 0x000ff4000383ffff */
[----:B------:R-:W-:-:S09]  /*75b0*/  UISETP.NE.AND UP0, UPT, UR53, URZ, UPT ;  /* 0x000000ff3500728c */ /* 0x000fd2000bf05270 */
[----:B------:R-:W-:Y:S05]  /*75c0*/  BRA.U !UP0, `(.L_x_128) ;  /* 0x0000000108487547 */ /* 0x000fea000b800000 */
[----:B------:R-:W1:Y:S02]  /*75d0*/  LDCU.64 UR4, c[0x0][0x890] ;  /* 0x00011200ff0477ac */ /* 0x000e640008000a00 */
[----:B-1----:R-:W-:-:S04]  /*75e0*/  UISETP.NE.U32.AND UP0, UPT, UR4, URZ, UPT ;  /* 0x000000ff0400728c */ /* 0x002fc8000bf05070 */
[----:B------:R-:W-:-:S09]  /*75f0*/  UISETP.NE.AND.EX UP0, UPT, UR5, URZ, UPT, UP0 ;  /* 0x000000ff0500728c */ /* 0x000fd2000bf05300 */
[----:B------:R-:W-:Y:S05]  /*7600*/  BRA.U UP0, `(.L_x_129) ;  /* 0x00000001000c7547 */ /* 0x000fea000b800000 */
[----:B------:R-:W-:-:S13]  /*7610*/  FSETP.NEU.AND P0, PT, R35, RZ, PT ;  /* 0x000000ff2300720b */ /* 0x000fda0003f0d000 */
[----:B------:R-:W-:Y:S05]  /*7620*/  @!P0 EXIT ;  /* 0x000000000000894d */ /* 0x000fea0003800000 */
[----:B------:R-:W-:Y:S05]  /*7630*/  BRA `(.L_x_128) ;  /* 0x00000000002c7947 */ /* 0x000fea0003800000 */
.L_x_129:
[----:B------:R-:W-:Y:S01]  /*7640*/  ISETP.NE.AND P0, PT, R78, RZ, PT ;  /* 0x000000ff4e00720c */ /* 0x000fe20003f05270 */
[----:B------:R-:W-:-:S12]  /*7650*/  BSSY.RECONVERGENT B0, `(.L_x_128) ;  /* 0x0000009000007945 */ /* 0x000fd80003800200 */
[----:B------:R-:W-:Y:S05]  /*7660*/  @P0 BRA `(.L_x_130) ;  /* 0x0000000000140947 */ /* 0x000fea0003800000 */
[----:B------:R-:W1:Y:S02]  /*7670*/  LDCU.64 UR4, c[0x0][0x888] ;  /* 0x00011100ff0477ac */ /* 0x000e640008000a00 */
[----:B-1----:R-:W-:-:S04]  /*7680*/  ISETP.NE.U32.AND P0, PT, RZ, UR4, PT ;  /* 0x00000004ff007c0c */ /* 0x002fc8000bf05070 */
[----:B------:R-:W-:-:S13]  /*7690*/  ISETP.NE.AND.EX P0, PT, RZ, UR5, PT, P0 ;  /* 0x00000005ff007c0c */ /* 0x000fda000bf05300 */
[----:B------:R-:W-:Y:S05]  /*76a0*/  @!P0 EXIT ;  /* 0x000000000000894d */ /* 0x000fea0003800000 */
[----:B------:R-:W-:Y:S05]  /*76b0*/  BRA `(.L_x_131) ;  /* 0x0000000000087947 */ /* 0x000fea0003800000 */
.L_x_130:
[----:B------:R-:W-:-:S13]  /*76c0*/  FSETP.NEU.AND P0, PT, R35, RZ, PT ;  /* 0x000000ff2300720b */ /* 0x000fda0003f0d000 */
[----:B------:R-:W-:Y:S05]  /*76d0*/  @!P0 EXIT ;  /* 0x000000000000894d */ /* 0x000fea0003800000 */
.L_x_131:
[----:B------:R-:W-:Y:S05]  /*76e0*/  BSYNC.RECONVERGENT B0 ;  /* 0x0000000000007941 */ /* 0x000fea0003800200 */
.L_x_128:
[----:B------:R-:W-:Y:S01]  /*76f0*/  ULEA UR4, UR49, UR48, 0x3 ;  /* 0x0000003031047291 */ /* 0x000fe2000f8e18ff */
[----:B------:R-:W-:-:S04]  /*7700*/  DEPBAR.LE SB0, 0x0 ;  /* 0x000080000000791a */ /* 0x000fc80000000000 */
[----:B------:R-:W-:-:S04]  /*7710*/  UIADD3 UR4, UPT, UPT, UR4, 0x48, URZ ;  /* 0x0000004804047890 */ /* 0x000fc8000fffe0ff */
[----:B------:R-:W-:-:S09]  /*7720*/  UPRMT UR4, UR37, 0x654, UR4 ;  /* 0x0000065425047896 */ /* 0x000fd20008000004 */
[----:B------:R-:W-:Y:S01]  /*7730*/  SYNCS.ARRIVE.TRANS64.RED.A1T0 RZ, [UR4], RZ ;  /* 0x000000ffffff79a7 */ /* 0x000fe20008100404 */
[----:B------:R-:W-:Y:S05]  /*7740*/  EXIT ;  /* 0x000000000000794d */ /* 0x000fea0003800000 */
.L_x_24:
[----:B--2---:R2:W4:Y:S02]  /*7750*/  SYNCS.PHASECHK.TRANS64.TRYWAIT P0, [R2+URZ+0xe0], R3 ;  /* 0x0000e003020075a7 */ /* 0x00452400080011ff */
[----:B----4-:R-:W-:Y:S05]  /*7760*/  @!P0 NANOSLEEP.SYNCS 0x989680 ;  /* 0x009896800000895d */ /* 0x010fea0003900000 */
[----:B------:R-:W4:Y:S02]  /*7770*/  @!P0 SYNCS.PHASECHK.TRANS64 P0, [R2+URZ+0xe0], R3 ;  /* 0x0000e003020085a7 */ /* 0x000f2400080010ff */
[----:B----4-:R-:W-:Y:S05]  /*7780*/  @!P0 BRA `(.L_x_24) ;  /* 0xfffffffc00f08947 */ /* 0x010fea000383ffff */
[----:B------:R-:W-:Y:S05]  /*7790*/  BRA `(.L_x_132) ;  /* 0xffffffa0000c7947 */ /* 0x000fea000383ffff */
.L_x_27:
[----:B------:R-:W-:-:S07]  /*77a0*/  MOV R2, UR33 ;  /* 0x0000002100027c02 */ /* 0x000fce0008000f00 */
.L_x_133:
[----:B-1----:R1:W2:Y:S02]  /*77b0*/  SYNCS.PHASECHK.TRANS64.TRYWAIT P0, [R2+URZ+0x18], R4 ;  /* 0x00001804020075a7 */ /* 0x0022a400080011ff */
[----:B--2---:R-:W-:Y:S05]  /*77c0*/  @!P0 NANOSLEEP.SYNCS 0x989680 ;  /* 0x009896800000895d */ /* 0x004fea0003900000 */
[----:B------:R-:W2:Y:S02]  /*77d0*/  @!P0 SYNCS.PHASECHK.TRANS64 P0, [R2+URZ+0x18], R4 ;  /* 0x00001804020085a7 */ /* 0x000ea400080010ff */
[----:B--2---:R-:W-:Y:S05]  /*77e0*/  @!P0 BRA `(.L_x_133) ;  /* 0xfffffffc00f08947 */ /* 0x004fea000383ffff */
[----:B------:R-:W-:Y:S05]  /*77f0*/  BRA `(.L_x_26) ;  /* 0xffffffa000747947 */ /* 0x000fea000383ffff */
.L_x_34:
[----:B-1----:R-:W-:-:S07]  /*7800*/  MOV R2, UR17 ;  /* 0x0000001100027c02 */ /* 0x002fce0008000f00 */
.L_x_134:
[----:B-1----:R1:W2:Y:S02]  /*7810*/  SYNCS.PHASECHK.TRANS64.TRYWAIT P0, [R2+URZ+0x18], R4 ;  /* 0x00001804020075a7 */ /* 0x0022a400080011ff */
[----:B--2---:R-:W-:Y:S05]  /*7820*/  @!P0 NANOSLEEP.SYNCS 0x989680 ;  /* 0x009896800000895d */ /* 0x004fea0003900000 */
[----:B------:R-:W2:Y:S02]  /*7830*/  @!P0 SYNCS.PHASECHK.TRANS64 P0, [R2+URZ+0x18], R4 ;  /* 0x00001804020085a7 */ /* 0x000ea400080010ff */
[----:B--2---:R-:W-:Y:S05]  /*7840*/  @!P0 BRA `(.L_x_134) ;  /* 0xfffffffc00f08947 */ /* 0x004fea000383ffff */
[----:B------:R-:W-:Y:S05]  /*7850*/  BRA `(.L_x_33) ;  /* 0xffffffa400307947 */ /* 0x000fea000383ffff */
.L_x_39:
[----:B-1----:R1:W2:Y:S02]  /*7860*/  SYNCS.PHASECHK.TRANS64.TRYWAIT P0, [R2+URZ+0x70], R3 ;  /* 0x00007003020075a7 */ /* 0x0022a400080011ff */
[----:B--2---:R-:W-:Y:S05]  /*7870*/  @!P0 NANOSLEEP.SYNCS 0x989680 ;  /* 0x009896800000895d */ /* 0x004fea0003900000 */
[----:B------:R-:W2:Y:S02]  /*7880*/  @!P0 SYNCS.PHASECHK.TRANS64 P0, [R2+URZ+0x70], R3 ;  /* 0x00007003020085a7 */ /* 0x000ea400080010ff */
[----:B--2---:R-:W-:Y:S05]  /*7890*/  @!P0 BRA `(.L_x_39) ;  /* 0xfffffffc00f08947 */ /* 0x004fea000383ffff */
[----:B------:R-:W-:Y:S05]  /*78a0*/  BRA `(.L_x_135) ;  /* 0xffffffa400d47947 */ /* 0x000fea000383ffff */
.L_x_43:
[----:B---3--:R-:W-:-:S07]  /*78b0*/  MOV R0, UR4 ;  /* 0x0000000400007c02 */ /* 0x008fce0008000f00 */
.L_x_136:
[----:B-1----:R1:W2:Y:S02]  /*78c0*/  SYNCS.PHASECHK.TRANS64.TRYWAIT P0, [R0+URZ], R2 ;  /* 0x00000002000075a7 */ /* 0x0022a400080011ff */
[----:B--2---:R-:W-:Y:S05]  /*78d0*/  @!P0 NANOSLEEP.SYNCS 0x989680 ;  /* 0x009896800000895d */ /* 0x004fea0003900000 */
[----:B------:R-:W2:Y:S02]  /*78e0*/  @!P0 SYNCS.PHASECHK.TRANS64 P0, [R0+URZ], R2 ;  /* 0x00000002000085a7 */ /* 0x000ea400080010ff */
[----:B--2---:R-:W-:Y:S05]  /*78f0*/  @!P0 BRA `(.L_x_136) ;  /* 0xfffffffc00f08947 */ /* 0x004fea000383ffff */
[----:B------:R-:W-:Y:S05]  /*7900*/  BRA `(.L_x_137) ;  /* 0xffffffac00447947 */ /* 0x000fea000383ffff */
.L_x_44:
[----:B---3--:R-:W-:-:S07]  /*7910*/  MOV R0, UR4 ;  /* 0x0000000400007c02 */ /* 0x008fce0008000f00 */
.L_x_138:
[----:B-1----:R1:W2:Y:S02]  /*7920*/  SYNCS.PHASECHK.TRANS64.TRYWAIT P0, [R0+URZ], R2 ;  /* 0x00000002000075a7 */ /* 0x0022a400080011ff */
[----:B--2---:R-:W-:Y:S05]  /*7930*/  @!P0 NANOSLEEP.SYNCS 0x989680 ;  /* 0x009896800000895d */ /* 0x004fea0003900000 */
[----:B------:R-:W2:Y:S02]  /*7940*/  @!P0 SYNCS.PHASECHK.TRANS64 P0, [R0+URZ], R2 ;  /* 0x00000002000085a7 */ /* 0x000ea400080010ff */
[----:B--2---:R-:W-:Y:S05]  /*7950*/  @!P0 BRA `(.L_x_138) ;  /* 0xfffffffc00f08947 */ /* 0x004fea000383ffff */
[----:B------:R-:W-:Y:S05]  /*7960*/  BRA `(.L_x_139) ;  /* 0xffffffac00507947 */ /* 0x000fea000383ffff */
.L_x_47:
[----:B-1----:R1:W2:Y:S02]  /*7970*/  SYNCS.PHASECHK.TRANS64.TRYWAIT P0, [R0+URZ+0xd0], R4 ;  /* 0x0000d004000075a7 */ /* 0x0022a400080011ff */
[----:B--2---:R-:W-:Y:S05]  /*7980*/  @!P0 NANOSLEEP.SYNCS 0x989680 ;  /* 0x009896800000895d */ /* 0x004fea0003900000 */
[----:B------:R-:W2:Y:S02]  /*7990*/  @!P0 SYNCS.PHASECHK.TRANS64 P0, [R0+URZ+0xd0], R4 ;  /* 0x0000d004000085a7 */ /* 0x000ea400080010ff */
[----:B--2---:R-:W-:Y:S05]  /*79a0*/  @!P0 BRA `(.L_x_47) ;  /* 0xfffffffc00f08947 */ /* 0x004fea000383ffff */
[----:B------:R-:W-:Y:S05]  /*79b0*/  BRA `(.L_x_140) ;  /* 0xffffffac00b07947 */ /* 0x000fea000383ffff */
.L_x_48:
[----:B------:R-:W-:-:S07]  /*79c0*/  MOV R0, UR5 ;  /* 0x0000000500007c02 */ /* 0x000fce0008000f00 */
.L_x_141:
[----:B-1----:R1:W2:Y:S02]  /*79d0*/  SYNCS.PHASECHK.TRANS64.TRYWAIT P0, [R0+URZ+0x80], R5 ;  /* 0x00008005000075a7 */ /* 0x0022a400080011ff */
[----:B--2---:R-:W-:Y:S05]  /*79e0*/  @!P0 NANOSLEEP.SYNCS 0x989680 ;  /* 0x009896800000895d */ /* 0x004fea0003900000 */
[----:B------:R-:W2:Y:S02]  /*79f0*/  @!P0 SYNCS.PHASECHK.TRANS64 P0, [R0+URZ+0x80], R5 ;  /* 0x00008005000085a7 */ /* 0x000ea400080010ff */
[----:B--2---:R-:W-:Y:S05]  /*7a00*/  @!P0 BRA `(.L_x_141) ;  /* 0xfffffffc00f08947 */ /* 0x004fea000383ffff */
[----:B------:R-:W-:Y:S05]  /*7a10*/  BRA `(.L_x_142) ;  /* 0xffffffac00c07947 */ /* 0x000fea000383ffff */
.L_x_49:
[----:B-1----:R1:W2:Y:S02]  /*7a20*/  SYNCS.PHASECHK.TRANS64.TRYWAIT P1, [R0+URZ+0x70], R4 ;  /* 0x00007004000075a7 */ /* 0x0022a400080211ff */
[----:B--2---:R-:W-:Y:S05]  /*7a30*/  @!P1 NANOSLEEP.SYNCS 0x989680 ;  /* 0x009896800000995d */ /* 0x004fea0003900000 */
[----:B------:R-:W2:Y:S02]  /*7a40*/  @!P1 SYNCS.PHASECHK.TRANS64 P1, [R0+URZ+0x70], R4 ;  /* 0x00007004000095a7 */ /* 0x000ea400080210ff */
[----:B--2---:R-:W-:Y:S05]  /*7a50*/  @!P1 BRA `(.L_x_49) ;  /* 0xfffffffc00f09947 */ /* 0x004fea000383ffff */
[----:B------:R-:W-:Y:S05]  /*7a60*/  BRA `(.L_x_143) ;  /* 0xffffffac00f07947 */ /* 0x000fea000383ffff */
.L_x_52:
[----:B------:R-:W-:-:S07]  /*7a70*/  MOV R0, UR5 ;  /* 0x0000000500007c02 */ /* 0x000fce0008000f00 */
.L_x_144:
[----:B-1----:R1:W2:Y:S02]  /*7a80*/  SYNCS.PHASECHK.TRANS64.TRYWAIT P0, [R0+URZ+0x80], R2 ;  /* 0x00008002000075a7 */ /* 0x0022a400080011ff */
[----:B--2---:R-:W-:Y:S05]  /*7a90*/  @!P0 NANOSLEEP.SYNCS 0x989680 ;  /* 0x009896800000895d */ /* 0x004fea0003900000 */
[----:B------:R-:W2:Y:S02]  /*7aa0*/  @!P0 SYNCS.PHASECHK.TRANS64 P0, [R0+URZ+0x80], R2 ;  /* 0x00008002000085a7 */ /* 0x000ea400080010ff */
[----:B--2---:R-:W-:Y:S05]  /*7ab0*/  @!P0 BRA `(.L_x_144) ;  /* 0xfffffffc00f08947 */ /* 0x004fea000383ffff */
[----:B------:R-:W-:Y:S05]  /*7ac0*/  BRA `(.L_x_51) ;  /* 0xffffffb000447947 */ /* 0x000fea000383ffff */
.L_x_61:
[----:B-1----:R-:W-:-:S04]  /*7ad0*/  MOV R4, UR6 ;  /* 0x0000000600047c02 */ /* 0x002fc80008000f00 */
[----:B------:R1:W2:Y:S03]  /*7ae0*/  SYNCS.PHASECHK.TRANS64.TRYWAIT P0, [R4+URZ+0x8], R5 ;  /* 0x00000805040075a7 */ /* 0x0002a600080011ff */
[----:B--2---:R-:W-:Y:S05]  /*7af0*/  @!P0 NANOSLEEP.SYNCS 0x989680 ;  /* 0x009896800000895d */ /* 0x004fea0003900000 */
[----:B------:R-:W2:Y:S02]  /*7b00*/  @!P0 SYNCS.PHASECHK.TRANS64 P0, [R4+URZ+0x8], R5 ;  /* 0x00000805040085a7 */ /* 0x000ea400080010ff */
[----:B--2---:R-:W-:Y:S05]  /*7b10*/  @!P0 BRA `(.L_x_61) ;  /* 0xfffffffc00ec8947 */ /* 0x004fea000383ffff */
[----:B------:R-:W-:Y:S05]  /*7b20*/  BRA `(.L_x_60) ;  /* 0xffffffb000f87947 */ /* 0x000fea000383ffff */
.L_x_63:
[----:B------:R-:W-:Y:S01]  /*7b30*/  BSSY B0, `(.L_x_145) ;  /* 0x0000006000007945 */ /* 0x000fe20003800000 */
[----:B------:R-:W-:-:S07]  /*7b40*/  MOV R15, 0xffffffff ;  /* 0xffffffff000f7802 */ /* 0x000fce0000000f00 */
[----:B-1---5:R-:W-:Y:S05]  /*7b50*/  WARPSYNC.COLLECTIVE R15, `(.L_x_146) ;  /* 0x000000000f0c7348 */ /* 0x022fea0003c00000 */
[----:B------:R-:W-:Y:S02]  /*7b60*/  ELECT P6, UR79, PT ;  /* 0x00000000004f782f */ /* 0x000fe400038c0000 */
[----:B------:R-:W-:Y:S01]  /*7b70*/  MOV R14, UR79 ;  /* 0x0000004f000e7c02 */ /* 0x000fe20008000f00 */
[----:B-1---5:R-:W-:Y:S10]  /*7b80*/  ENDCOLLECTIVE ;  /* 0x000000000000791b */ /* 0x022ff40003800000 */
.L_x_146:
[----:B------:R-:W-:Y:S05]  /*7b90*/  BSYNC B0 ;  /* 0x0000000000007941 */ /* 0x000fea0003800000 */
.L_x_145:
[----:B------:R-:W-:Y:S05]  /*7ba0*/  BRA `(.L_x_147) ;  /* 0xffffffb400287947 */ /* 0x000fea000383ffff */
.L_x_65:
[----:B-1----:R-:W-:-:S04]  /*7bb0*/  MOV R2, UR6 ;  /* 0x0000000600027c02 */ /* 0x002fc80008000f00 */
[----:B------:R1:W2:Y:S03]  /*7bc0*/  SYNCS.PHASECHK.TRANS64.TRYWAIT P0, [R2+URZ+0x8], R3 ;  /* 0x00000803020075a7 */ /* 0x0002a600080011ff */
[----:B--2---:R-:W-:Y:S05]  /*7bd0*/  @!P0 NANOSLEEP.SYNCS 0x989680 ;  /* 0x009896800000895d */ /* 0x004fea0003900000 */
[----:B------:R-:W2:Y:S02]  /*7be0*/  @!P0 SYNCS.PHASECHK.TRANS64 P0, [R2+URZ+0x8], R3 ;  /* 0x00000803020085a7 */ /* 0x000ea400080010ff */
[----:B--2---:R-:W-:Y:S05]  /*7bf0*/  @!P0 BRA `(.L_x_65) ;  /* 0xfffffffc00ec8947 */ /* 0x004fea000383ffff */
[----:B------:R-:W-:Y:S05]  /*7c00*/  BRA `(.L_x_64) ;  /* 0xffffffb4002c7947 */ /* 0x000fea000383ffff */
.L_x_66:
[----:B-1----:R1:W2:Y:S02]  /*7c10*/  SYNCS.PHASECHK.TRANS64.TRYWAIT P0, [R0+URZ+0x70], R4 ;  /* 0x00007004000075a7 */ /* 0x0022a400080011ff */
[----:B--2---:R-:W-:Y:S05]  /*7c20*/  @!P0 NANOSLEEP.SYNCS 0x989680 ;  /* 0x009896800000895d */ /* 0x004fea0003900000 */
[----:B------:R-:W2:Y:S02]  /*7c30*/  @!P0 SYNCS.PHASECHK.TRANS64 P0, [R0+URZ+0x70], R4 ;  /* 0x00007004000085a7 */ /* 0x000ea400080010ff */
[----:B--2---:R-:W-:Y:S05]  /*7c40*/  @!P0 BRA `(.L_x_66) ;  /* 0xfffffffc00f08947 */ /* 0x004fea000383ffff */
[----:B------:R-:W-:Y:S05]  /*7c50*/  BRA `(.L_x_148) ;  /* 0xffffffb800187947 */ /* 0x000fea000383ffff */
.L_x_68:
[----:B------:R-:W-:-:S07]  /*7c60*/  MOV R0, UR9 ;  /* 0x0000000900007c02 */ /* 0x000fce0008000f00 */
.L_x_149:
[----:B-1----:R1:W2:Y:S02]  /*7c70*/  SYNCS.PHASECHK.TRANS64.TRYWAIT P0, [R0+URZ+0xb0], R4 ;  /* 0x0000b004000075a7 */ /* 0x0022a400080011ff */
[----:B--2---:R-:W-:Y:S05]  /*7c80*/  @!P0 NANOSLEEP.SYNCS 0x989680 ;  /* 0x009896800000895d */ /* 0x004fea0003900000 */
[----:B------:R-:W2:Y:S02]  /*7c90*/  @!P0 SYNCS.PHASECHK.TRANS64 P0, [R0+URZ+0xb0], R4 ;  /* 0x0000b004000085a7 */ /* 0x000ea400080010ff */
[----:B--2---:R-:W-:Y:S05]  /*7ca0*/  @!P0 BRA `(.L_x_149) ;  /* 0xfffffffc00f08947 */ /* 0x004fea000383ffff */
[----:B------:R-:W-:Y:S05]  /*7cb0*/  BRA `(.L_x_150) ;  /* 0xffffffb800647947 */ /* 0x000fea000383ffff */
.L_x_71:
[----:B------:R-:W-:Y:S07]  /*7cc0*/  MOV R0, UR8 ;  /* 0x0000000800007c02 */ /* 0x000fee0008000f00 */
.L_x_151:
[----:B-1----:R1:W2:Y:S02]  /*7cd0*/  SYNCS.PHASECHK.TRANS64.TRYWAIT P0, [R0+URZ], R4 ;  /* 0x00000004000075a7 */ /* 0x0022a400080011ff */
[----:B--2---:R-:W-:Y:S05]  /*7ce0*/  @!P0 NANOSLEEP.SYNCS 0x989680 ;  /* 0x009896800000895d */ /* 0x004fea0003900000 */
[----:B------:R-:W2:Y:S02]  /*7cf0*/  @!P0 SYNCS.PHASECHK.TRANS64 P0, [R0+URZ], R4 ;  /* 0x00000004000085a7 */ /* 0x000ea400080010ff */
[----:B--2---:R-:W-:Y:S05]  /*7d00*/  @!P0 BRA `(.L_x_151) ;  /* 0xfffffffc00f08947 */ /* 0x004fea000383ffff */
[----:B------:R-:W-:Y:S05]  /*7d10*/  BRA `(.L_x_70) ;  /* 0xffffffb800787947 */ /* 0x000fea000383ffff */
.L_x_75:
[----:B-1----:R-:W-:-:S07]  /*7d20*/  MOV R0, UR8 ;  /* 0x0000000800007c02 */ /* 0x002fce0008000f00 */
.L_x_152:
[----:B-1----:R1:W2:Y:S02]  /*7d30*/  SYNCS.PHASECHK.TRANS64.TRYWAIT P0, [R0+URZ], R2 ;  /* 0x00000002000075a7 */ /* 0x0022a400080011ff */
[----:B--2---:R-:W-:Y:S05]  /*7d40*/  @!P0 NANOSLEEP.SYNCS 0x989680 ;  /* 0x009896800000895d */ /* 0x004fea0003900000 */
[----:B------:R-:W2:Y:S02]  /*7d50*/  @!P0 SYNCS.PHASECHK.TRANS64 P0, [R0+URZ], R2 ;  /* 0x00000002000085a7 */ /* 0x000ea400080010ff */
[----:B--2---:R-:W-:Y:S05]  /*7d60*/  @!P0 BRA `(.L_x_152) ;  /* 0xfffffffc00f08947 */ /* 0x004fea000383ffff */
[----:B------:R-:W-:Y:S05]  /*7d70*/  BRA `(.L_x_153) ;  /* 0xffffffbc006c7947 */ /* 0x000fea000383ffff */
.L_x_76:
[----:B------:R-:W-:-:S07]  /*7d80*/  MOV R0, UR8 ;  /* 0x0000000800007c02 */ /* 0x000fce0008000f00 */
.L_x_154:
[----:B-1----:R1:W2:Y:S02]  /*7d90*/  SYNCS.PHASECHK.TRANS64.TRYWAIT P0, [R0+URZ], R3 ;  /* 0x00000003000075a7 */ /* 0x0022a400080011ff */
[----:B--2---:R-:W-:Y:S05]  /*7da0*/  @!P0 NANOSLEEP.SYNCS 0x989680 ;  /* 0x009896800000895d */ /* 0x004fea0003900000 */
[----:B------:R-:W2:Y:S02]  /*7db0*/  @!P0 SYNCS.PHASECHK.TRANS64 P0, [R0+URZ], R3 ;  /* 0x00000003000085a7 */ /* 0x000ea400080010ff */
[----:B--2---:R-:W-:Y:S05]  /*7dc0*/  @!P0 BRA `(.L_x_154) ;  /* 0xfffffffc00f08947 */ /* 0x004fea000383ffff */
[----:B------:R-:W-:Y:S05]  /*7dd0*/  BRA `(.L_x_155) ;  /* 0xffffffbc00787947 */ /* 0x000fea000383ffff */
.L_x_77:
[----:B------:R-:W-:-:S07]  /*7de0*/  MOV R0, UR8 ;  /* 0x0000000800007c02 */ /* 0x000fce0008000f00 */
.L_x_156:
[----:B-1----:R1:W2:Y:S02]  /*7df0*/  SYNCS.PHASECHK.TRANS64.TRYWAIT P0, [R0+URZ], R3 ;  /* 0x00000003000075a7 */ /* 0x0022a400080011ff */
[----:B--2---:R-:W-:Y:S05]  /*7e00*/  @!P0 NANOSLEEP.SYNCS 0x989680 ;  /* 0x009896800000895d */ /* 0x004fea0003900000 */
[----:B------:R-:W2:Y:S02]  /*7e10*/  @!P0 SYNCS.PHASECHK.TRANS64 P0, [R0+URZ], R3 ;  /* 0x00000003000085a7 */ /* 0x000ea400080010ff */
[----:B--2---:R-:W-:Y:S05]  /*7e20*/  @!P0 BRA `(.L_x_156) ;  /* 0xfffffffc00f08947 */ /* 0x004fea000383ffff */
[----:B------:R-:W-:Y:S05]  /*7e30*/  BRA `(.L_x_157) ;  /* 0xffffffbc00847947 */ /* 0x000fea000383ffff */
.L_x_80:
[----:B------:R-:W-:-:S07]  /*7e40*/  MOV R0, UR7 ;  /* 0x0000000700007c02 */ /* 0x000fce0008000f00 */
.L_x_158:
[----:B-1----:R1:W2:Y:S02]  /*7e50*/  SYNCS.PHASECHK.TRANS64.TRYWAIT P1, [R0+URZ+0xf0], R2 ;  /* 0x0000f002000075a7 */ /* 0x0022a400080211ff */
[----:B--2---:R-:W-:Y:S05]  /*7e60*/  @!P1 NANOSLEEP.SYNCS 0x989680 ;  /* 0x009896800000995d */ /* 0x004fea0003900000 */
[----:B------:R-:W2:Y:S02]  /*7e70*/  @!P1 SYNCS.PHASECHK.TRANS64 P1, [R0+URZ+0xf0], R2 ;  /* 0x0000f002000095a7 */ /* 0x000ea400080210ff */
[----:B--2---:R-:W-:Y:S05]  /*7e80*/  @!P1 BRA `(.L_x_158) ;  /* 0xfffffffc00f09947 */ /* 0x004fea000383ffff */
[----:B------:R-:W-:Y:S05]  /*7e90*/  BRA `(.L_x_159) ;  /* 0xffffffbc00d07947 */ /* 0x000fea000383ffff */
.L_x_85:
[----:B--2---:R2:W4:Y:S02]  /*7ea0*/  SYNCS.PHASECHK.TRANS64.TRYWAIT P0, [R0+URZ+0x70], R2 ;  /* 0x00007002000075a7 */ /* 0x00452400080011ff */
[----:B----4-:R-:W-:Y:S05]  /*7eb0*/  @!P0 NANOSLEEP.SYNCS 0x989680 ;  /* 0x009896800000895d */ /* 0x010fea0003900000 */
[----:B------:R-:W4:Y:S02]  /*7ec0*/  @!P0 SYNCS.PHASECHK.TRANS64 P0, [R0+URZ+0x70], R2 ;  /* 0x00007002000085a7 */ /* 0x000f2400080010ff */
[----:B----4-:R-:W-:Y:S05]  /*7ed0*/  @!P0 BRA `(.L_x_85) ;  /* 0xfffffffc00f08947 */ /* 0x010fea000383ffff */
[----:B------:R-:W-:Y:S05]  /*7ee0*/  BRA `(.L_x_160) ;  /* 0xffffffc000d07947 */ /* 0x000fea000383ffff */
.L_x_88:
[----:B------:R-:W-:Y:S07]  /*7ef0*/  MOV R0, UR7 ;  /* 0x0000000700007c02 */ /* 0x000fee0008000f00 */
.L_x_161:
[----:B--2---:R2:W4:Y:S02]  /*7f00*/  SYNCS.PHASECHK.TRANS64.TRYWAIT P0, [R0+URZ+0x68], R2 ;  /* 0x00006802000075a7 */ /* 0x00452400080011ff */
[----:B----4-:R-:W-:Y:S05]  /*7f10*/  @!P0 NANOSLEEP.SYNCS 0x989680 ;  /* 0x009896800000895d */ /* 0x010fea0003900000 */
[----:B------:R-:W4:Y:S02]  /*7f20*/  @!P0 SYNCS.PHASECHK.TRANS64 P0, [R0+URZ+0x68], R2 ;  /* 0x00006802000085a7 */ /* 0x000f2400080010ff */
[----:B----4-:R-:W-:Y:S05]  /*7f30*/  @!P0 BRA `(.L_x_161) ;  /* 0xfffffffc00f08947 */ /* 0x010fea000383ffff */
[----:B------:R-:W-:Y:S05]  /*7f40*/  BRA `(.L_x_87) ;  /* 0xffffffc400b07947 */ /* 0x000fea000383ffff */
.L_x_91:
[----:B------:R-:W-:Y:S07]  /*7f50*/  MOV R0, UR15 ;  /* 0x0000000f00007c02 */ /* 0x000fee0008000f00 */
.L_x_162:
[----:B-1----:R1:W2:Y:S02]  /*7f60*/  SYNCS.PHASECHK.TRANS64.TRYWAIT P0, [R0+URZ+0x48], R9 ;  /* 0x00004809000075a7 */ /* 0x0022a400080011ff */
[----:B--2---:R-:W-:Y:S05]  /*7f70*/  @!P0 NANOSLEEP.SYNCS 0x989680 ;  /* 0x009896800000895d */ /* 0x004fea0003900000 */
[----:B------:R-:W2:Y:S02]  /*7f80*/  @!P0 SYNCS.PHASECHK.TRANS64 P0, [R0+URZ+0x48], R9 ;  /* 0x00004809000085a7 */ /* 0x000ea400080010ff */
[----:B--2---:R-:W-:Y:S05]  /*7f90*/  @!P0 BRA `(.L_x_162) ;  /* 0xfffffffc00f08947 */ /* 0x004fea000383ffff */
[----:B------:R-:W-:Y:S05]  /*7fa0*/  BRA `(.L_x_163) ;  /* 0xffffffc800287947 */ /* 0x000fea000383ffff */
.L_x_92:
[----:B------:R-:W-:Y:S07]  /*7fb0*/  MOV R0, UR13 ;  /* 0x0000000d00007c02 */ /* 0x000fee0008000f00 */
.L_x_164:
[----:B-1----:R1:W2:Y:S02]  /*7fc0*/  SYNCS.PHASECHK.TRANS64.TRYWAIT P0, [R0+URZ+0x48], R14 ;  /* 0x0000480e000075a7 */ /* 0x0022a400080011ff */
[----:B--2---:R-:W-:Y:S05]  /*7fd0*/  @!P0 NANOSLEEP.SYNCS 0x989680 ;  /* 0x009896800000895d */ /* 0x004fea0003900000 */
[----:B------:R-:W2:Y:S02]  /*7fe0*/  @!P0 SYNCS.PHASECHK.TRANS64 P0, [R0+URZ+0x48], R14 ;  /* 0x0000480e000085a7 */ /* 0x000ea400080010ff */
[----:B--2---:R-:W-:Y:S05]  /*7ff0*/  @!P0 BRA `(.L_x_164) ;  /* 0xfffffffc00f08947 */ /* 0x004fea000383ffff */
[----:B------:R-:W-:Y:S05]  /*8000*/  BRA `(.L_x_165) ;  /* 0xffffffc800e47947 */ /* 0x000fea000383ffff */
.L_x_94:
[----:B------:R-:W-:-:S07]  /*8010*/  MOV R0, UR4 ;  /* 0x0000000400007c02 */ /* 0x000fce0008000f00 */
.L_x_166:
[----:B-1----:R1:W4:Y:S02]  /*8020*/  SYNCS.PHASECHK.TRANS64.TRYWAIT P0, [R0+URZ], R2 ;  /* 0x00000002000075a7 */ /* 0x00232400080011ff */
[----:B----4-:R-:W-:Y:S05]  /*8030*/  @!P0 NANOSLEEP.SYNCS 0x989680 ;  /* 0x009896800000895d */ /* 0x010fea0003900000 */
[----:B------:R-:W4:Y:S02]  /*8040*/  @!P0 SYNCS.PHASECHK.TRANS64 P0, [R0+URZ], R2 ;  /* 0x00000002000085a7 */ /* 0x000f2400080010ff */
[----:B----4-:R-:W-:Y:S05]  /*8050*/  @!P0 BRA `(.L_x_166) ;  /* 0xfffffffc00f08947 */ /* 0x010fea000383ffff */
[----:B------:R-:W-:Y:S05]  /*8060*/  BRA `(.L_x_167) ;  /* 0xffffffcc008c7947 */ /* 0x000fea000383ffff */
.L_x_95:
[----:B------:R-:W-:-:S07]  /*8070*/  MOV R0, UR4 ;  /* 0x0000000400007c02 */ /* 0x000fce0008000f00 */
.L_x_168:
[----:B-1----:R1:W4:Y:S02]  /*8080*/  SYNCS.PHASECHK.TRANS64.TRYWAIT P0, [R0+URZ], R2 ;  /* 0x00000002000075a7 */ /* 0x00232400080011ff */
[----:B----4-:R-:W-:Y:S05]  /*8090*/  @!P0 NANOSLEEP.SYNCS 0x989680 ;  /* 0x009896800000895d */ /* 0x010fea0003900000 */
[----:B------:R-:W4:Y:S02]  /*80a0*/  @!P0 SYNCS.PHASECHK.TRANS64 P0, [R0+URZ], R2 ;  /* 0x00000002000085a7 */ /* 0x000f2400080010ff */
[----:B----4-:R-:W-:Y:S05]  /*80b0*/  @!P0 BRA `(.L_x_168) ;  /* 0xfffffffc00f08947 */ /* 0x010fea000383ffff */
[----:B------:R-:W-:Y:S05]  /*80c0*/  BRA `(.L_x_169) ;  /* 0xffffffcc00987947 */ /* 0x000fea000383ffff */
.L_x_97:
[----:B--2---:R2:W3:Y:S02]  /*80d0*/  SYNCS.PHASECHK.TRANS64.TRYWAIT P0, [R0+URZ+0x70], R2 ;  /* 0x00007002000075a7 */ /* 0x0044e400080011ff */
[----:B---3--:R-:W-:Y:S05]  /*80e0*/  @!P0 NANOSLEEP.SYNCS 0x989680 ;  /* 0x009896800000895d */ /* 0x008fea0003900000 */
[----:B------:R-:W3:Y:S02]  /*80f0*/  @!P0 SYNCS.PHASECHK.TRANS64 P0, [R0+URZ+0x70], R2 ;  /* 0x00007002000085a7 */ /* 0x000ee400080010ff */
[----:B---3--:R-:W-:Y:S05]  /*8100*/  @!P0 BRA `(.L_x_97) ;  /* 0xfffffffc00f08947 */ /* 0x008fea000383ffff */
[----:B------:R-:W-:Y:S05]  /*8110*/  BRA `(.L_x_170) ;  /* 0xffffffd000907947 */ /* 0x000fea000383ffff */
.L_x_107:
[----:B-1----:R1:W3:Y:S02]  /*8120*/  SYNCS.PHASECHK.TRANS64.TRYWAIT P1, [R0+URZ+0x30], R3 ;  /* 0x00003003000075a7 */ /* 0x0022e400080211ff */
[----:B---3--:R-:W-:Y:S05]  /*8130*/  @!P1 NANOSLEEP.SYNCS 0x989680 ;  /* 0x009896800000995d */ /* 0x008fea0003900000 */
[----:B------:R-:W3:Y:S02]  /*8140*/  @!P1 SYNCS.PHASECHK.TRANS64 P1, [R0+URZ+0x30], R3 ;  /* 0x00003003000095a7 */ /* 0x000ee400080210ff */
[----:B---3--:R-:W-:Y:S05]  /*8150*/  @!P1 BRA `(.L_x_107) ;  /* 0xfffffffc00f09947 */ /* 0x008fea000383ffff */
[----:B------:R-:W-:Y:S05]  /*8160*/  BRA `(.L_x_106) ;  /* 0xffffffdc00c07947 */ /* 0x000fea000383ffff */
.L_x_109:
[----:B-1----:R1:W4:Y:S02]  /*8170*/  SYNCS.PHASECHK.TRANS64.TRYWAIT P0, [R81+URZ+0x90], R2 ;  /* 0x00009002510075a7 */ /* 0x00232400080011ff */
[----:B----4-:R-:W-:Y:S05]  /*8180*/  @!P0 NANOSLEEP.SYNCS 0x989680 ;  /* 0x009896800000895d */ /* 0x010fea0003900000 */
[----:B------:R-:W4:Y:S02]  /*8190*/  @!P0 SYNCS.PHASECHK.TRANS64 P0, [R81+URZ+0x90], R2 ;  /* 0x00009002510085a7 */ /* 0x000f2400080010ff */
[----:B----4-:R-:W-:Y:S05]  /*81a0*/  @!P0 BRA `(.L_x_109) ;  /* 0xfffffffc00f08947 */ /* 0x010fea000383ffff */
[----:B------:R-:W-:Y:S05]  /*81b0*/  BRA `(.L_x_108) ;  /* 0xffffffdc00f87947 */ /* 0x000fea000383ffff */
.L_x_120:
[----:B-1----:R1:W2:Y:S02]  /*81c0*/  SYNCS.PHASECHK.TRANS64.TRYWAIT P0, [R2+URZ+0x30], R91 ;  /* 0x0000305b020075a7 */ /* 0x0022a400080011ff */
[----:B--2---:R-:W-:Y:S05]  /*81d0*/  @!P0 NANOSLEEP.SYNCS 0x989680 ;  /* 0x009896800000895d */ /* 0x004fea0003900000 */
[----:B------:R-:W2:Y:S02]  /*81e0*/  @!P0 SYNCS.PHASECHK.TRANS64 P0, [R2+URZ+0x30], R91 ;  /* 0x0000305b020085a7 */ /* 0x000ea400080010ff */
[----:B--2---:R-:W-:Y:S05]  /*81f0*/  @!P0 BRA `(.L_x_120) ;  /* 0xfffffffc00f08947 */ /* 0x004fea000383ffff */
[----:B------:R-:W-:Y:S05]  /*8200*/  BRA `(.L_x_119) ;  /* 0xffffffe800387947 */ /* 0x000fea000383ffff */
        .weak           $__internal_0_$__cuda_sm10x_tcgen05_guardrail_trap_col_being_dealloced_not_returned_by_alloc
        .type           $__internal_0_$__cuda_sm10x_tcgen05_guardrail_trap_col_being_dealloced_not_returned_by_alloc,@function
        .size           $__internal_0_$__cuda_sm10x_tcgen05_guardrail_trap_col_being_dealloced_not_returned_by_alloc,($__internal_1_$__cuda_sm10x_tcgen05_guardrail_trap_phase_invalid_during_alloc - $__internal_0_$__cuda_sm10x_tcgen05_guardrail_trap_col_being_dealloced_not_returned_by_alloc)
$__internal_0_$__cuda_sm10x_tcgen05_guardrail_trap_col_being_dealloced_not_returned_by_alloc:
[----:B------:R-:W-:Y:S05]  /*8210*/  BPT.TRAP 0x1 ;  /* 0x000000040000795c */ /* 0x000fea0000300000 */
[----:B------:R-:W-:-:S04]  /*8220*/  HFMA2 R3, -RZ, RZ, 0, 0 ;  /* 0x00000000ff037431 */ /* 0x000fc800000001ff */
[----:B------:R-:W-:Y:S05]  /*8230*/  RET.REL.NODEC R2 `(_ZN7cutlass13device_kernelINS_4gemm6kernel13GemmUniversalIN4cute5tupleIJiiiiEEENS1_10collective13CollectiveMmaINS1_35MainloopSm100TmaUmmaWarpSpecializedILi3ELi2ELi4ENS5_IJNS4_1CILi2EEENSA_ILi1EEESC_EEEEENS5_IJNSA_ILi128EEENSA_ILi64EEENSA_ILi32EEEEEENS_10tfloat32_tENS5_IJlSC_lEEESJ_SK_NS4_8TiledMMAINS4_8MMA_AtomIJNS4_23SM100_MMA_TF32_2x1SM_SSISJ_SJ_fLi128ELi64ELNS4_4UMMA5MajorE0ELSP_0ELNSO_7ScaleInE0ELSQ_0EEEEEENS4_6LayoutINS5_IJSC_SC_SC_EEENS5_IJNSA_ILi0EEESV_SV_EEEEENS5_IJNS4_10UnderscoreESY_SY_EEEEENS4_18SM100_TMA_2SM_LOADENS4_14ComposedLayoutINS4_7SwizzleILi3ELi4ELi3EEENS4_18smem_ptr_flag_bitsILi32EEENST_INS5_IJNSA_ILi8EEESH_EEENS5_IJSH_SC_EEEEEEEvNS4_8identityES11_S1B_vS1C_EENS_8epilogue10collective18CollectiveEpilogueINS1E_23Sm100TmaWarpSpecializedILi3ELi2ELi16ELb1ELb0EEEJNS5_IJSG_SG_SH_EEENS5_IJNST_ISG_SC_EENST_INS5_IJNSA_ILi16EEESB_EEENS5_IJSC_SH_EEEEEEEESJ_SK_SJ_SK_NS1E_6fusion15FusionCallbacksIS1I_NS1Q_17LinearCombinationISJ_fSJ_fLNS_15FloatRoundStyleE2EEES1J_S1P_JEEENS4_5SM1004TMEM4LOAD26SM100_TMEM_LOAD_32dp32b16xENS4_13SM90_TMA_LOADENS12_INS13_ILi2ELi4ELi3EEES16_NST_INS5_IJS17_S1L_EEENS5_IJS1L_SC_EEEEEEENS4_39AutoVectorizingCopyWithAssumedAlignmentILi128EEENS4_14SM90_TMA_STOREES25_S27_S27_EEEvvEEEEvNT_6ParamsE) ;  /* 0xffffff7c02707950 */ /* 0x000fea0003c3ffff */
        .weak           $__internal_1_$__cuda_sm10x_tcgen05_guardrail_trap_phase_invalid_during_alloc
        .type           $__internal_1_$__cuda_sm10x_tcgen05_guardrail_trap_phase_invalid_during_alloc,@function
        .size           $__internal_1_$__cuda_sm10x_tcgen05_guardrail_trap_phase_invalid_during_alloc,($__internal_2_$__cuda_sm10x_tcgen05_guardrail_trap_unallocated_columns_being_dealloced - $__internal_1_$__cuda_sm10x_tcgen05_guardrail_trap_phase_invalid_during_alloc)
$__internal_1_$__cuda_sm10x_tcgen05_guardrail_trap_phase_invalid_during_alloc:
[----:B------:R-:W-:Y:S05]  /*8240*/  BPT.TRAP 0x1 ;  /* 0x000000040000795c */ /* 0x000fea0000300000 */
[----:B------:R-:W-:-:S04]  /*8250*/  MOV R3, 0x0 ;  /* 0x0000000000037802 */ /* 0x000fc80000000f00 */
[----:B------:R-:W-:Y:S05]  /*8260*/  RET.REL.NODEC R2 `(_ZN7cutlass13device_kernelINS_4gemm6kernel13GemmUniversalIN4cute5tupleIJiiiiEEENS1_10collective13CollectiveMmaINS1_35MainloopSm100TmaUmmaWarpSpecializedILi3ELi2ELi4ENS5_IJNS4_1CILi2EEENSA_ILi1EEESC_EEEEENS5_IJNSA_ILi128EEENSA_ILi64EEENSA_ILi32EEEEEENS_10tfloat32_tENS5_IJlSC_lEEESJ_SK_NS4_8TiledMMAINS4_8MMA_AtomIJNS4_23SM100_MMA_TF32_2x1SM_SSISJ_SJ_fLi128ELi64ELNS4_4UMMA5MajorE0ELSP_0ELNSO_7ScaleInE0ELSQ_0EEEEEENS4_6LayoutINS5_IJSC_SC_SC_EEENS5_IJNSA_ILi0EEESV_SV_EEEEENS5_IJNS4_10UnderscoreESY_SY_EEEEENS4_18SM100_TMA_2SM_LOADENS4_14ComposedLayoutINS4_7SwizzleILi3ELi4ELi3EEENS4_18smem_ptr_flag_bitsILi32EEENST_INS5_IJNSA_ILi8EEESH_EEENS5_IJSH_SC_EEEEEEEvNS4_8identityES11_S1B_vS1C_EENS_8epilogue10collective18CollectiveEpilogueINS1E_23Sm100TmaWarpSpecializedILi3ELi2ELi16ELb1ELb0EEEJNS5_IJSG_SG_SH_EEENS5_IJNST_ISG_SC_EENST_INS5_IJNSA_ILi16EEESB_EEENS5_IJSC_SH_EEEEEEEESJ_SK_SJ_SK_NS1E_6fusion15FusionCallbacksIS1I_NS1Q_17LinearCombinationISJ_fSJ_fLNS_15FloatRoundStyleE2EEES1J_S1P_JEEENS4_5SM1004TMEM4LOAD26SM100_TMEM_LOAD_32dp32b16xENS4_13SM90_TMA_LOADENS12_INS13_ILi2ELi4ELi3EEES16_NST_INS5_IJS17_S1L_EEENS5_IJS1L_SC_EEEEEEENS4_39AutoVectorizingCopyWithAssumedAlignmentILi128EEENS4_14SM90_TMA_STOREES25_S27_S27_EEEvvEEEEvNT_6ParamsE) ;  /* 0xffffff7c02647950 */ /* 0x000fea0003c3ffff */
        .weak           $__internal_2_$__cuda_sm10x_tcgen05_guardrail_trap_unallocated_columns_being_dealloced
        .type           $__internal_2_$__cuda_sm10x_tcgen05_guardrail_trap_unallocated_columns_being_dealloced,@function
        .size           $__internal_2_$__cuda_sm10x_tcgen05_guardrail_trap_unallocated_columns_being_dealloced,(.L_x_172 - $__internal_2_$__cuda_sm10x_tcgen05_guardrail_trap_unallocated_columns_being_dealloced)
$__internal_2_$__cuda_sm10x_tcgen05_guardrail_trap_unallocated_columns_being_dealloced:
[----:B------:R-:W-:Y:S05]  /*8270*/  BPT.TRAP 0x1 ;  /* 0x000000040000795c */ /* 0x000fea0000300000 */
[----:B------:R-:W-:-:S04]  /*8280*/  HFMA2 R3, -RZ, RZ, 0, 0 ;  /* 0x00000000ff037431 */ /* 0x000fc800000001ff */
[----:B------:R-:W-:Y:S05]  /*8290*/  RET.REL.NODEC R2 `(_ZN7cutlass13device_kernelINS_4gemm6kernel13GemmUniversalIN4cute5tupleIJiiiiEEENS1_10collective13CollectiveMmaINS1_35MainloopSm100TmaUmmaWarpSpecializedILi3ELi2ELi4ENS5_IJNS4_1CILi2EEENSA_ILi1EEESC_EEEEENS5_IJNSA_ILi128EEENSA_ILi64EEENSA_ILi32EEEEEENS_10tfloat32_tENS5_IJlSC_lEEESJ_SK_NS4_8TiledMMAINS4_8MMA_AtomIJNS4_23SM100_MMA_TF32_2x1SM_SSISJ_SJ_fLi128ELi64ELNS4_4UMMA5MajorE0ELSP_0ELNSO_7ScaleInE0ELSQ_0EEEEEENS4_6LayoutINS5_IJSC_SC_SC_EEENS5_IJNSA_ILi0EEESV_SV_EEEEENS5_IJNS4_10UnderscoreESY_SY_EEEEENS4_18SM100_TMA_2SM_LOADENS4_14ComposedLayoutINS4_7SwizzleILi3ELi4ELi3EEENS4_18smem_ptr_flag_bitsILi32EEENST_INS5_IJNSA_ILi8EEESH_EEENS5_IJSH_SC_EEEEEEEvNS4_8identityES11_S1B_vS1C_EENS_8epilogue10collective18CollectiveEpilogueINS1E_23Sm100TmaWarpSpecializedILi3ELi2ELi16ELb1ELb0EEEJNS5_IJSG_SG_SH_EEENS5_IJNST_ISG_SC_EENST_INS5_IJNSA_ILi16EEESB_EEENS5_IJSC_SH_EEEEEEEESJ_SK_SJ_SK_NS1E_6fusion15FusionCallbacksIS1I_NS1Q_17LinearCombinationISJ_fSJ_fLNS_15FloatRoundStyleE2EEES1J_S1P_JEEENS4_5SM1004TMEM4LOAD26SM100_TMEM_LOAD_32dp32b16xENS4_13SM90_TMA_LOADENS12_INS13_ILi2ELi4ELi3EEES16_NST_INS5_IJS17_S1L_EEENS5_IJS1L_SC_EEEEEEENS4_39AutoVectorizingCopyWithAssumedAlignmentILi128EEENS4_14SM90_TMA_STOREES25_S27_S27_EEEvvEEEEvNT_6ParamsE) ;  /* 0xffffff7c02587950 */ /* 0x000fea0003c3ffff */
.L_x_171:
[----:B------:R-:W-:-:S00]  /*82a0*/  BRA `(.L_x_171) ;  /* 0xfffffffc00fc7947 */ /* 0x000fc0000383ffff */
[----:B------:R-:W-:-:S00]  /*82b0*/  NOP ;  /* 0x0000000000007918 */ /* 0x000fc00000000000 */
        /* <DEDUP_REMOVED lines=12> */
.L_x_172:


//--------------------- .nv.global.init           --------------------------
	.section	.nv.global.init,"aw",@progbits
.nv.global.init:
	.type		$str$27,@object
	.size		$str$27,($str$28 - $str$27)
$str$27:
        /*0000*/ 	.byte	0x28, 0x61, 0x64, 0x64, 0x72, 0x65, 0x73, 0x73, 0x20, 0x26, 0x20, 0x6d, 0x61, 0x73, 0x6b, 0x29
        /*0010*/ 	.byte	0x20, 0x3d, 0x3d, 0x20, 0x30, 0x00
	.type		$str$28,@object
	.size		$str$28,($str$26 - $str$28)
$str$28:
        /*0016*/ 	.byte	0x2f, 0x74, 0x6d, 0x70, 0x2f, 0x63, 0x75, 0x74, 0x6c, 0x61, 0x73, 0x73, 0x5f, 0x73, 0x77, 0x65
        /*0026*/ 	.byte	0x65, 0x70, 0x5f, 0x73, 0x72, 0x63, 0x2f, 0x69, 0x6e, 0x63, 0x6c, 0x75, 0x64, 0x65, 0x2f, 0x63
        /*0036*/ 	.byte	0x75, 0x74, 0x65, 0x2f, 0x70, 0x6f, 0x69, 0x6e, 0x74, 0x65, 0x72, 0x5f, 0x66, 0x6c, 0x61, 0x67
        /*0046*/ 	.byte	0x67, 0x65, 0x64, 0x2e, 0x68, 0x70, 0x70, 0x00
	.type		$str$26,@object
	.size		$str$26,($str$25 - $str$26)
$str$26:
        /*004e*/ 	.byte	0x2f, 0x74, 0x6d, 0x70, 0x2f, 0x63, 0x75, 0x74, 0x6c, 0x61, 0x73, 0x73, 0x5f, 0x73, 0x77, 0x65
        /*005e*/ 	.byte	0x65, 0x70, 0x5f, 0x73, 0x72, 0x63, 0x2f, 0x69, 0x6e, 0x63, 0x6c, 0x75, 0x64, 0x65, 0x2f, 0x63
        /*006e*/ 	.byte	0x75, 0x74, 0x65, 0x2f, 0x61, 0x74, 0x6f, 0x6d, 0x2f, 0x63, 0x6f, 0x70, 0x79, 0x5f, 0x74, 0x72
        /*007e*/ 	.byte	0x61, 0x69, 0x74, 0x73, 0x5f, 0x73, 0x6d, 0x31, 0x30, 0x30, 0x2e, 0x68, 0x70, 0x70, 0x00
	.type		$str$25,@object
	.size		$str$25,(__unnamed_1 - $str$25)
$str$25:
        /*008d*/ 	.byte	0x28, 0x28, 0x75, 0x69, 0x6e, 0x74, 0x33, 0x32, 0x5f, 0x74, 0x28, 0x74, 0x68, 0x72, 0x65, 0x61
        /*009d*/ 	.byte	0x64, 0x49, 0x64, 0x78, 0x2e, 0x78, 0x29, 0x20, 0x2f, 0x20, 0x33, 0x32, 0x29, 0x20, 0x25, 0x20
        /*00ad*/ 	.byte	0x34, 0x29, 0x20, 0x3d, 0x3d, 0x20, 0x28, 0x28, 0x28, 0x74, 0x6d, 0x65, 0x6d, 0x5f, 0x61, 0x64
        /*00bd*/ 	.byte	0x64, 0x72, 0x20, 0x3e, 0x3e, 0x20, 0x31, 0x36, 0x29, 0x20, 0x2f, 0x20, 0x33, 0x32, 0x29, 0x20
        /*00cd*/ 	.byte	0x25, 0x20, 0x34, 0x29, 0x00
	.type		__unnamed_1,@object
	.size		__unnamed_1,(__unnamed_2 - __unnamed_1)
__unnamed_1:
        /*00d2*/ 	.byte	0x61, 0x75, 0x74, 0x6f, 0x20, 0x63, 0x75, 0x74, 0x65, 0x3a, 0x3a, 0x61, 0x73, 0x5f, 0x70, 0x6f
        /* <DEDUP_REMOVED lines=24> */
        /*0262*/ 	.byte	0x43, 0x3c, 0x32, 0x30, 0x34, 0x38, 0x3e, 0x3e, 0x3e, 0x3e, 0x5d, 0x00
	.type		__unnamed_2,@object
	.size		__unnamed_2,(.L_2 - __unnamed_2)
__unnamed_2:
        /* <DEDUP_REMOVED lines=42> */
        /*050e*/ 	.byte	0x3e, 0x5d, 0x00
.L_2:


//--------------------- .nv.shared._ZN7cutlass13device_kernelINS_4gemm6kernel13GemmUniversalIN4cute5tupleIJiiiiEEENS1_10collective13CollectiveMmaINS1_35MainloopSm100TmaUmmaWarpSpecializedILi3ELi2ELi4ENS5_IJNS4_1CILi2EEENSA_ILi1EEESC_EEEEENS5_IJNSA_ILi128EEENSA_ILi64EEENSA_ILi32EEEEEENS_10tfloat32_tENS5_IJlSC_lEEESJ_SK_NS4_8TiledMMAINS4_8MMA_AtomIJNS4_23SM100_MMA_TF32_2x1SM_SSISJ_SJ_fLi128ELi64ELNS4_4UMMA5MajorE0ELSP_0ELNSO_7ScaleInE0ELSQ_0EEEEEENS4_6LayoutINS5_IJSC_SC_SC_EEENS5_IJNSA_ILi0EEESV_SV_EEEEENS5_IJNS4_10UnderscoreESY_SY_EEEEENS4_18SM100_TMA_2SM_LOADENS4_14ComposedLayoutINS4_7SwizzleILi3ELi4ELi3EEENS4_18smem_ptr_flag_bitsILi32EEENST_INS5_IJNSA_ILi8EEESH_EEENS5_IJSH_SC_EEEEEEEvNS4_8identityES11_S1B_vS1C_EENS_8epilogue10collective18CollectiveEpilogueINS1E_23Sm100TmaWarpSpecializedILi3ELi2ELi16ELb1ELb0EEEJNS5_IJSG_SG_SH_EEENS5_IJNST_ISG_SC_EENST_INS5_IJNSA_ILi16EEESB_EEENS5_IJSC_SH_EEEEEEEESJ_SK_SJ_SK_NS1E_6fusion15FusionCallbacksIS1I_NS1Q_17LinearCombinationISJ_fSJ_fLNS_15FloatRoundStyleE2EEES1J_S1P_JEEENS4_5SM1004TMEM4LOAD26SM100_TMEM_LOAD_32dp32b16xENS4_13SM90_TMA_LOADENS12_INS13_ILi2ELi4ELi3EEES16_NST_INS5_IJS17_S1L_EEENS5_IJS1L_SC_EEEEEEENS4_39AutoVectorizingCopyWithAssumedAlignmentILi128EEENS4_14SM90_TMA_STOREES25_S27_S27_EEEvvEEEEvNT_6ParamsE --------------------------
	.section	.nv.shared._ZN7cutlass13device_kernelINS_4gemm6kernel13GemmUniversalIN4cute5tupleIJiiiiEEENS1_10collective13CollectiveMmaINS1_35MainloopSm100TmaUmmaWarpSpecializedILi3ELi2ELi4ENS5_IJNS4_1CILi2EEENSA_ILi1EEESC_EEEEENS5_IJNSA_ILi128EEENSA_ILi64EEENSA_ILi32EEEEEENS_10tfloat32_tENS5_IJlSC_lEEESJ_SK_NS4_8TiledMMAINS4_8MMA_AtomIJNS4_23SM100_MMA_TF32_2x1SM_SSISJ_SJ_fLi128ELi64ELNS4_4UMMA5MajorE0ELSP_0ELNSO_7ScaleInE0ELSQ_0EEEEEENS4_6LayoutINS5_IJSC_SC_SC_EEENS5_IJNSA_ILi0EEESV_SV_EEEEENS5_IJNS4_10UnderscoreESY_SY_EEEEENS4_18SM100_TMA_2SM_LOADENS4_14ComposedLayoutINS4_7SwizzleILi3ELi4ELi3EEENS4_18smem_ptr_flag_bitsILi32EEENST_INS5_IJNSA_ILi8EEESH_EEENS5_IJSH_SC_EEEEEEEvNS4_8identityES11_S1B_vS1C_EENS_8epilogue10collective18CollectiveEpilogueINS1E_23Sm100TmaWarpSpecializedILi3ELi2ELi16ELb1ELb0EEEJNS5_IJSG_SG_SH_EEENS5_IJNST_ISG_SC_EENST_INS5_IJNSA_ILi16EEESB_EEENS5_IJSC_SH_EEEEEEEESJ_SK_SJ_SK_NS1E_6fusion15FusionCallbacksIS1I_NS1Q_17LinearCombinationISJ_fSJ_fLNS_15FloatRoundStyleE2EEES1J_S1P_JEEENS4_5SM1004TMEM4LOAD26SM100_TMEM_LOAD_32dp32b16xENS4_13SM90_TMA_LOADENS12_INS13_ILi2ELi4ELi3EEES16_NST_INS5_IJS17_S1L_EEENS5_IJS1L_SC_EEEEEEENS4_39AutoVectorizingCopyWithAssumedAlignmentILi128EEENS4_14SM90_TMA_STOREES25_S27_S27_EEEvvEEEEvNT_6ParamsE,"aw",@nobits
	.sectionflags	@""
	.align	16
	.zero		1024


//--------------------- .nv.shared.reserved.0     --------------------------
	.section	.nv.shared.reserved.0,"aw",@nobits
	.weak		__nv_reservedSMEM_offset_0_alias
	.size		__nv_reservedSMEM_offset_0_alias, 0, 64
	.other		__nv_reservedSMEM_offset_0_alias,@"STO_CUDA_RESERVED_SHARED STV_DEFAULT"
__nv_reservedSMEM_offset_0_alias:
	.zero		0
.nv.shared.reserved.0:
	.zero		64
	.weak		__nv_reservedSMEM_tcgen05_partition
	.type		__nv_reservedSMEM_tcgen05_partition,@object
	.size		__nv_reservedSMEM_tcgen05_partition,(.L_0 - __nv_reservedSMEM_tcgen05_partition)
__nv_reservedSMEM_tcgen05_partition:
	.zero		32
.L_0:


//--------------------- .nv.global                --------------------------
	.section	.nv.global,"aw",@nobits
.nv.global:
	.type		_ZN40_INTERNAL_384835dc_4_k_cu_b03b4ff6_104494cute1_E,@object
	.size		_ZN40_INTERNAL_384835dc_4_k_cu_b03b4ff6_104494cute1_E,(_ZN40_INTERNAL_384835dc_4_k_cu_b03b4ff6_104494cuda3std3__45__cpo6cbeginE - _ZN40_INTERNAL_384835dc_4_k_cu_b03b4ff6_104494cute1_E)
_ZN40_INTERNAL_384835dc_4_k_cu_b03b4ff6_104494cute1_E:
	.zero		1
	.type		_ZN40_INTERNAL_384835dc_4_k_cu_b03b4ff6_104494cuda3std3__45__cpo6cbeginE,@object
	.size		_ZN40_INTERNAL_384835dc_4_k_cu_b03b4ff6_104494cuda3std3__45__cpo6cbeginE,(_ZN40_INTERNAL_384835dc_4_k_cu_b03b4ff6_104494cuda3std3__48in_placeE - _ZN40_INTERNAL_384835dc_4_k_cu_b03b4ff6_104494cuda3std3__45__cpo6cbeginE)
_ZN40_INTERNAL_384835dc_4_k_cu_b03b4ff6_104494cuda3std3__45__cpo6cbeginE:
	.zero		1
	.type		_ZN40_INTERNAL_384835dc_4_k_cu_b03b4ff6_104494cuda3std3__48in_placeE,@object
	.size		_ZN40_INTERNAL_384835dc_4_k_cu_b03b4ff6_104494cuda3std3__48in_placeE,(_ZN40_INTERNAL_384835dc_4_k_cu_b03b4ff6_104494cuda3std6ranges3__45__cpo9iter_moveE - _ZN40_INTERNAL_384835dc_4_k_cu_b03b4ff6_104494cuda3std3__48in_placeE)
_ZN40_INTERNAL_384835dc_4_k_cu_b03b4ff6_104494cuda3std3__48in_placeE:
	.zero		1
	.type		_ZN40_INTERNAL_384835dc_4_k_cu_b03b4ff6_104494cuda3std6ranges3__45__cpo9iter_moveE,@object
	.size		_ZN40_INTERNAL_384835dc_4_k_cu_b03b4ff6_104494cuda3std6ranges3__45__cpo9iter_moveE,(_ZN40_INTERNAL_384835dc_4_k_cu_b03b4ff6_104494cuda3std3__45__cpo5beginE - _ZN40_INTERNAL_384835dc_4_k_cu_b03b4ff6_104494cuda3std6ranges3__45__cpo9iter_moveE)
_ZN40_INTERNAL_384835dc_4_k_cu_b03b4ff6_104494cuda3std6ranges3__45__cpo9iter_moveE:
	.zero		1
	.type		_ZN40_INTERNAL_384835dc_4_k_cu_b03b4ff6_104494cuda3std3__45__cpo5beginE,@object
	.size		_ZN40_INTERNAL_384835dc_4_k_cu_b03b4ff6_104494cuda3std3__45__cpo5beginE,(_ZN40_INTERNAL_384835dc_4_k_cu_b03b4ff6_104494cuda3std3__442_GLOBAL__N__384835dc_4_k_cu_b03b4ff6_104496ignoreE - _ZN40_INTERNAL_384835dc_4_k_cu_b03b4ff6_104494cuda3std3__45__cpo5beginE)
_ZN40_INTERNAL_384835dc_4_k_cu_b03b4ff6_104494cuda3std3__45__cpo5beginE:
	.zero		1
	.type		_ZN40_INTERNAL_384835dc_4_k_cu_b03b4ff6_104494cuda3std3__442_GLOBAL__N__384835dc_4_k_cu_b03b4ff6_104496ignoreE,@object
	.size		_ZN40_INTERNAL_384835dc_4_k_cu_b03b4ff6_104494cuda3std3__442_GLOBAL__N__384835dc_4_k_cu_b03b4ff6_104496ignoreE,(_ZN40_INTERNAL_384835dc_4_k_cu_b03b4ff6_104494cute7productE - _ZN40_INTERNAL_384835dc_4_k_cu_b03b4ff6_104494cuda3std3__442_GLOBAL__N__384835dc_4_k_cu_b03b4ff6_104496ignoreE)
_ZN40_INTERNAL_384835dc_4_k_cu_b03b4ff6_104494cuda3std3__442_GLOBAL__N__384835dc_4_k_cu_b03b4ff6_104496ignoreE:
	.zero		1
	.type		_ZN40_INTERNAL_384835dc_4_k_cu_b03b4ff6_104494cute7productE,@object
	.size		_ZN40_INTERNAL_384835dc_4_k_cu_b03b4ff6_104494cute7productE,(_ZN40_INTERNAL_384835dc_4_k_cu_b03b4ff6_104494cuda3std3__45__cpo3endE - _ZN40_INTERNAL_384835dc_4_k_cu_b03b4ff6_104494cute7productE)
_ZN40_INTERNAL_384835dc_4_k_cu_b03b4ff6_104494cute7productE:
	.zero		1
	.type		_ZN40_INTERNAL_384835dc_4_k_cu_b03b4ff6_104494cuda3std3__45__cpo3endE,@object
	.size		_ZN40_INTERNAL_384835dc_4_k_cu_b03b4ff6_104494cuda3std3__45__cpo3endE,(_ZN40_INTERNAL_384835dc_4_k_cu_b03b4ff6_104494cuda3std3__419piecewise_constructE - _ZN40_INTERNAL_384835dc_4_k_cu_b03b4ff6_104494cuda3std3__45__cpo3endE)
_ZN40_INTERNAL_384835dc_4_k_cu_b03b4ff6_104494cuda3std3__45__cpo3endE:
	.zero		1
	.type		_ZN40_INTERNAL_384835dc_4_k_cu_b03b4ff6_104494cuda3std3__419piecewise_constructE,@object
	.size		_ZN40_INTERNAL_384835dc_4_k_cu_b03b4ff6_104494cuda3std3__419piecewise_constructE,(_ZN40_INTERNAL_384835dc_4_k_cu_b03b4ff6_104494cuda3std3__45__cpo4cendE - _ZN40_INTERNAL_384835dc_4_k_cu_b03b4ff6_104494cuda3std3__419piecewise_constructE)
_ZN40_INTERNAL_384835dc_4_k_cu_b03b4ff6_104494cuda3std3__419piecewise_constructE:
	.zero		1
	.type		_ZN40_INTERNAL_384835dc_4_k_cu_b03b4ff6_104494cuda3std3__45__cpo4cendE,@object
	.size		_ZN40_INTERNAL_384835dc_4_k_cu_b03b4ff6_104494cuda3std3__45__cpo4cendE,(_ZN40_INTERNAL_384835dc_4_k_cu_b03b4ff6_104494cuda3std6ranges3__45__cpo4swapE - _ZN40_INTERNAL_384835dc_4_k_cu_b03b4ff6_104494cuda3std3__45__cpo4cendE)
_ZN40_INTERNAL_384835dc_4_k_cu_b03b4ff6_104494cuda3std3__45__cpo4cendE:
	.zero		1
	.type		_ZN40_INTERNAL_384835dc_4_k_cu_b03b4ff6_104494cuda3std6ranges3__45__cpo4swapE,@object
	.size		_ZN40_INTERNAL_384835dc_4_k_cu_b03b4ff6_104494cuda3std6ranges3__45__cpo4swapE,(.L_10 - _ZN40_INTERNAL_384835dc_4_k_cu_b03b4ff6_104494cuda3std6ranges3__45__cpo4swapE)
_ZN40_INTERNAL_384835dc_4_k_cu_b03b4ff6_104494cuda3std6ranges3__45__cpo4swapE:
	.zero		1
.L_10:


//--------------------- .nv.constant0._ZN7cutlass13device_kernelINS_4gemm6kernel13GemmUniversalIN4cute5tupleIJiiiiEEENS1_10collective13CollectiveMmaINS1_35MainloopSm100TmaUmmaWarpSpecializedILi3ELi2ELi4ENS5_IJNS4_1CILi2EEENSA_ILi1EEESC_EEEEENS5_IJNSA_ILi128EEENSA_ILi64EEENSA_ILi32EEEEEENS_10tfloat32_tENS5_IJlSC_lEEESJ_SK_NS4_8TiledMMAINS4_8MMA_AtomIJNS4_23SM100_MMA_TF32_2x1SM_SSISJ_SJ_fLi128ELi64ELNS4_4UMMA5MajorE0ELSP_0ELNSO_7ScaleInE0ELSQ_0EEEEEENS4_6LayoutINS5_IJSC_SC_SC_EEENS5_IJNSA_ILi0EEESV_SV_EEEEENS5_IJNS4_10UnderscoreESY_SY_EEEEENS4_18SM100_TMA_2SM_LOADENS4_14ComposedLayoutINS4_7SwizzleILi3ELi4ELi3EEENS4_18smem_ptr_flag_bitsILi32EEENST_INS5_IJNSA_ILi8EEESH_EEENS5_IJSH_SC_EEEEEEEvNS4_8identityES11_S1B_vS1C_EENS_8epilogue10collective18CollectiveEpilogueINS1E_23Sm100TmaWarpSpecializedILi3ELi2ELi16ELb1ELb0EEEJNS5_IJSG_SG_SH_EEENS5_IJNST_ISG_SC_EENST_INS5_IJNSA_ILi16EEESB_EEENS5_IJSC_SH_EEEEEEEESJ_SK_SJ_SK_NS1E_6fusion15FusionCallbacksIS1I_NS1Q_17LinearCombinationISJ_fSJ_fLNS_15FloatRoundStyleE2EEES1J_S1P_JEEENS4_5SM1004TMEM4LOAD26SM100_TMEM_LOAD_32dp32b16xENS4_13SM90_TMA_LOADENS12_INS13_ILi2ELi4ELi3EEES16_NST_INS5_IJS17_S1L_EEENS5_IJS1L_SC_EEEEEEENS4_39AutoVectorizingCopyWithAssumedAlignmentILi128EEENS4_14SM90_TMA_STOREES25_S27_S27_EEEvvEEEEvNT_6ParamsE --------------------------
	.section	.nv.constant0._ZN7cutlass13device_kernelINS_4gemm6kernel13GemmUniversalIN4cute5tupleIJiiiiEEENS1_10collective13CollectiveMmaINS1_35MainloopSm100TmaUmmaWarpSpecializedILi3ELi2ELi4ENS5_IJNS4_1CILi2EEENSA_ILi1EEESC_EEEEENS5_IJNSA_ILi128EEENSA_ILi64EEENSA_ILi32EEEEEENS_10tfloat32_tENS5_IJlSC_lEEESJ_SK_NS4_8TiledMMAINS4_8MMA_AtomIJNS4_23SM100_MMA_TF32_2x1SM_SSISJ_SJ_fLi128ELi64ELNS4_4UMMA5MajorE0ELSP_0ELNSO_7ScaleInE0ELSQ_0EEEEEENS4_6LayoutINS5_IJSC_SC_SC_EEENS5_IJNSA_ILi0EEESV_SV_EEEEENS5_IJNS4_10UnderscoreESY_SY_EEEEENS4_18SM100_TMA_2SM_LOADENS4_14ComposedLayoutINS4_7SwizzleILi3ELi4ELi3EEENS4_18smem_ptr_flag_bitsILi32EEENST_INS5_IJNSA_ILi8EEESH_EEENS5_IJSH_SC_EEEEEEEvNS4_8identityES11_S1B_vS1C_EENS_8epilogue10collective18CollectiveEpilogueINS1E_23Sm100TmaWarpSpecializedILi3ELi2ELi16ELb1ELb0EEEJNS5_IJSG_SG_SH_EEENS5_IJNST_ISG_SC_EENST_INS5_IJNSA_ILi16EEESB_EEENS5_IJSC_SH_EEEEEEEESJ_SK_SJ_SK_NS1E_6fusion15FusionCallbacksIS1I_NS1Q_17LinearCombinationISJ_fSJ_fLNS_15FloatRoundStyleE2EEES1J_S1P_JEEENS4_5SM1004TMEM4LOAD26SM100_TMEM_LOAD_32dp32b16xENS4_13SM90_TMA_LOADENS12_INS13_ILi2ELi4ELi3EEES16_NST_INS5_IJS17_S1L_EEENS5_IJS1L_SC_EEEEEEENS4_39AutoVectorizingCopyWithAssumedAlignmentILi128EEENS4_14SM90_TMA_STOREES25_S27_S27_EEEvvEEEEvNT_6ParamsE,"a",@progbits
	.sectionflags	@""
	.align	4
.nv.constant0._ZN7cutlass13device_kernelINS_4gemm6kernel13GemmUniversalIN4cute5tupleIJiiiiEEENS1_10collective13CollectiveMmaINS1_35MainloopSm100TmaUmmaWarpSpecializedILi3ELi2ELi4ENS5_IJNS4_1CILi2EEENSA_ILi1EEESC_EEEEENS5_IJNSA_ILi128EEENSA_ILi64EEENSA_ILi32EEEEEENS_10tfloat32_tENS5_IJlSC_lEEESJ_SK_NS4_8TiledMMAINS4_8MMA_AtomIJNS4_23SM100_MMA_TF32_2x1SM_SSISJ_SJ_fLi128ELi64ELNS4_4UMMA5MajorE0ELSP_0ELNSO_7ScaleInE0ELSQ_0EEEEEENS4_6LayoutINS5_IJSC_SC_SC_EEENS5_IJNSA_ILi0EEESV_SV_EEEEENS5_IJNS4_10UnderscoreESY_SY_EEEEENS4_18SM100_TMA_2SM_LOADENS4_14ComposedLayoutINS4_7SwizzleILi3ELi4ELi3EEENS4_18smem_ptr_flag_bitsILi32EEENST_INS5_IJNSA_ILi8EEESH_EEENS5_IJSH_SC_EEEEEEEvNS4_8identityES11_S1B_vS1C_EENS_8epilogue10collective18CollectiveEpilogueINS1E_23Sm100TmaWarpSpecializedILi3ELi2ELi16ELb1ELb0EEEJNS5_IJSG_SG_SH_EEENS5_IJNST_ISG_SC_EENST_INS5_IJNSA_ILi16EEESB_EEENS5_IJSC_SH_EEEEEEEESJ_SK_SJ_SK_NS1E_6fusion15FusionCallbacksIS1I_NS1Q_17LinearCombinationISJ_fSJ_fLNS_15FloatRoundStyleE2EEES1J_S1P_JEEENS4_5SM1004TMEM4LOAD26SM100_TMEM_LOAD_32dp32b16xENS4_13SM90_TMA_LOADENS12_INS13_ILi2ELi4ELi3EEES16_NST_INS5_IJS17_S1L_EEENS5_IJS1L_SC_EEEEEEENS4_39AutoVectorizingCopyWithAssumedAlignmentILi128EEENS4_14SM90_TMA_STOREES25_S27_S27_EEEvvEEEEvNT_6ParamsE:
	.zero		2944


//--------------------- SYMBOLS --------------------------

	.type		.nv.reservedSmem.offset0,@object
	.size		.nv.reservedSmem.offset0,0x4
	.type		.nv.reservedSmem.cap,@object
	.size		.nv.reservedSmem.cap,0x4
	.type		__assertfail,@function
